	.target	sm_90a

	.elftype	@"ET_EXEC"


//--------------------- .note.nv.tkinfo           --------------------------
	.section	.note.nv.tkinfo,"",@"SHT_NOTE"
	.sectionflags	@"SHF_NOTE_NV_TKINFO"
	.tkinfo
        /*0018*/ 	.word	0x00000002
        /*0030*/ 	.string	""
        /*0030*/ 	.string	"ptxas"
        /*0030*/ 	.string	"Cuda compilation tools, release 13.0, V13.0.88"
        /*0030*/ 	.string	"Build cuda_13.0.r13.0/compiler.36424714_0"
        /*0030*/ 	.string	"-arch sm_90a -m 64 "



//--------------------- .note.nv.cuinfo           --------------------------
	.section	.note.nv.cuinfo,"",@"SHT_NOTE"
	.sectionflags	@"SHF_NOTE_NV_CUINFO"
        /*0018*/ 	.short	0x0002
        /*001a*/ 	.short	0x005a
        /*001c*/ 	.short	0x0082
	.zero		2


//--------------------- .nv.info                  --------------------------
	.section	.nv.info,"",@"SHT_CUDA_INFO"
	.align	4


	//----- nvinfo : EIATTR_REGCOUNT
	.align		4
        /*0000*/ 	.byte	0x04, 0x2f
        /*0002*/ 	.short	(.L_15 - .L_14)
	.align		4
.L_14:
        /*0004*/ 	.word	index@(_ZN7cutlass13device_kernelINS_4gemm6kernel13GemmUniversalIN4cute5tupleIJiiiiEEENS1_10collective13CollectiveMmaINS1_34MainloopSm90TmaGmmaWarpSpecializedILi7ENS5_IJNS4_1CILi1EEESB_SB_EEENS1_35KernelTmaWarpSpecializedCooperativeEEENS5_IJNSA_ILi128EEESF_NSA_ILi64EEEEEENS_6half_tENS5_IJSB_llEEESI_SJ_NS4_8TiledMMAINS4_8MMA_AtomIJNS4_4SM904GMMA26MMA_64x128x16_F32F16F16_SSILNSN_5MajorE1ELSP_1ELNSN_7ScaleInE1ELSQ_1EEEEEENS4_6LayoutINS5_IJNSA_ILi2EEESB_SB_EEENS5_IJSB_NSA_ILi0EEESW_EEEEENS5_IJNS4_10UnderscoreESZ_SZ_EEEEENS4_13SM90_TMA_LOADENS4_14ComposedLayoutINS4_7SwizzleILi3ELi4ELi3EEENS4_18smem_ptr_flag_bitsILi16EEENST_INS5_IJSG_NSA_ILi8EEEEEENS5_IJSB_SG_EEEEEEEvNS4_8identityES12_S1C_vS1D_EENS_8epilogue10collective6detail29Sm90TmaWarpSpecializedAdapterINS1G_15DefaultEpilogueISI_NS5_IJlSB_lEEES1K_NS1F_6thread17LinearCombinationISI_Li1EffLNS1L_9ScaleType4KindE0ELNS_15FloatRoundStyleE2ESI_EENS1_15EpilogueDefaultEEEEEvvEEEEvNT_6ParamsE)
        /*0008*/ 	.word	0x000000a8


	//----- nvinfo : EIATTR_FRAME_SIZE
	.align		4
.L_15:
        /*000c*/ 	.byte	0x04, 0x11
        /*000e*/ 	.short	(.L_17 - .L_16)
	.align		4
.L_16:
        /*0010*/ 	.word	index@(_ZN7cutlass13device_kernelINS_4gemm6kernel13GemmUniversalIN4cute5tupleIJiiiiEEENS1_10collective13CollectiveMmaINS1_34MainloopSm90TmaGmmaWarpSpecializedILi7ENS5_IJNS4_1CILi1EEESB_SB_EEENS1_35KernelTmaWarpSpecializedCooperativeEEENS5_IJNSA_ILi128EEESF_NSA_ILi64EEEEEENS_6half_tENS5_IJSB_llEEESI_SJ_NS4_8TiledMMAINS4_8MMA_AtomIJNS4_4SM904GMMA26MMA_64x128x16_F32F16F16_SSILNSN_5MajorE1ELSP_1ELNSN_7ScaleInE1ELSQ_1EEEEEENS4_6LayoutINS5_IJNSA_ILi2EEESB_SB_EEENS5_IJSB_NSA_ILi0EEESW_EEEEENS5_IJNS4_10UnderscoreESZ_SZ_EEEEENS4_13SM90_TMA_LOADENS4_14ComposedLayoutINS4_7SwizzleILi3ELi4ELi3EEENS4_18smem_ptr_flag_bitsILi16EEENST_INS5_IJSG_NSA_ILi8EEEEEENS5_IJSB_SG_EEEEEEEvNS4_8identityES12_S1C_vS1D_EENS_8epilogue10collective6detail29Sm90TmaWarpSpecializedAdapterINS1G_15DefaultEpilogueISI_NS5_IJlSB_lEEES1K_NS1F_6thread17LinearCombinationISI_Li1EffLNS1L_9ScaleType4KindE0ELNS_15FloatRoundStyleE2ESI_EENS1_15EpilogueDefaultEEEEEvvEEEEvNT_6ParamsE)
        /*0014*/ 	.word	0x00000000


	//----- nvinfo : EIATTR_MIN_STACK_SIZE
	.align		4
.L_17:
        /*0018*/ 	.byte	0x04, 0x12
        /*001a*/ 	.short	(.L_19 - .L_18)
	.align		4
.L_18:
        /*001c*/ 	.word	index@(_ZN7cutlass13device_kernelINS_4gemm6kernel13GemmUniversalIN4cute5tupleIJiiiiEEENS1_10collective13CollectiveMmaINS1_34MainloopSm90TmaGmmaWarpSpecializedILi7ENS5_IJNS4_1CILi1EEESB_SB_EEENS1_35KernelTmaWarpSpecializedCooperativeEEENS5_IJNSA_ILi128EEESF_NSA_ILi64EEEEEENS_6half_tENS5_IJSB_llEEESI_SJ_NS4_8TiledMMAINS4_8MMA_AtomIJNS4_4SM904GMMA26MMA_64x128x16_F32F16F16_SSILNSN_5MajorE1ELSP_1ELNSN_7ScaleInE1ELSQ_1EEEEEENS4_6LayoutINS5_IJNSA_ILi2EEESB_SB_EEENS5_IJSB_NSA_ILi0EEESW_EEEEENS5_IJNS4_10UnderscoreESZ_SZ_EEEEENS4_13SM90_TMA_LOADENS4_14ComposedLayoutINS4_7SwizzleILi3ELi4ELi3EEENS4_18smem_ptr_flag_bitsILi16EEENST_INS5_IJSG_NSA_ILi8EEEEEENS5_IJSB_SG_EEEEEEEvNS4_8identityES12_S1C_vS1D_EENS_8epilogue10collective6detail29Sm90TmaWarpSpecializedAdapterINS1G_15DefaultEpilogueISI_NS5_IJlSB_lEEES1K_NS1F_6thread17LinearCombinationISI_Li1EffLNS1L_9ScaleType4KindE0ELNS_15FloatRoundStyleE2ESI_EENS1_15EpilogueDefaultEEEEEvvEEEEvNT_6ParamsE)
        /*0020*/ 	.word	0x00000000
.L_19:


//--------------------- .nv.compat                --------------------------
	.section	.nv.compat,"",@"SHT_CUDA_COMPAT_INFO"
	.align	4
        /*0000*/ 	.byte	0x02, 0x09, 0x01, 0x00, 0x02, 0x02, 0x04, 0x00, 0x02, 0x05, 0x05, 0x00, 0x03, 0x07, 0x01, 0x01
        /*0010*/ 	.byte	0x02, 0x03, 0x01, 0x00, 0x02, 0x06, 0x01, 0x00, 0x04, 0x0b, 0x08, 0x00, 0x00, 0x00, 0x00, 0x00
        /*0020*/ 	.byte	0x00, 0x00, 0x00, 0x00


//--------------------- .nv.info._ZN7cutlass13device_kernelINS_4gemm6kernel13GemmUniversalIN4cute5tupleIJiiiiEEENS1_10collective13CollectiveMmaINS1_34MainloopSm90TmaGmmaWarpSpecializedILi7ENS5_IJNS4_1CILi1EEESB_SB_EEENS1_35KernelTmaWarpSpecializedCooperativeEEENS5_IJNSA_ILi128EEESF_NSA_ILi64EEEEEENS_6half_tENS5_IJSB_llEEESI_SJ_NS4_8TiledMMAINS4_8MMA_AtomIJNS4_4SM904GMMA26MMA_64x128x16_F32F16F16_SSILNSN_5MajorE1ELSP_1ELNSN_7ScaleInE1ELSQ_1EEEEEENS4_6LayoutINS5_IJNSA_ILi2EEESB_SB_EEENS5_IJSB_NSA_ILi0EEESW_EEEEENS5_IJNS4_10UnderscoreESZ_SZ_EEEEENS4_13SM90_TMA_LOADENS4_14ComposedLayoutINS4_7SwizzleILi3ELi4ELi3EEENS4_18smem_ptr_flag_bitsILi16EEENST_INS5_IJSG_NSA_ILi8EEEEEENS5_IJSB_SG_EEEEEEEvNS4_8identityES12_S1C_vS1D_EENS_8epilogue10collective6detail29Sm90TmaWarpSpecializedAdapterINS1G_15DefaultEpilogueISI_NS5_IJlSB_lEEES1K_NS1F_6thread17LinearCombinationISI_Li1EffLNS1L_9ScaleType4KindE0ELNS_15FloatRoundStyleE2ESI_EENS1_15EpilogueDefaultEEEEEvvEEEEvNT_6ParamsE --------------------------
	.section	.nv.info._ZN7cutlass13device_kernelINS_4gemm6kernel13GemmUniversalIN4cute5tupleIJiiiiEEENS1_10collective13CollectiveMmaINS1_34MainloopSm90TmaGmmaWarpSpecializedILi7ENS5_IJNS4_1CILi1EEESB_SB_EEENS1_35KernelTmaWarpSpecializedCooperativeEEENS5_IJNSA_ILi128EEESF_NSA_ILi64EEEEEENS_6half_tENS5_IJSB_llEEESI_SJ_NS4_8TiledMMAINS4_8MMA_AtomIJNS4_4SM904GMMA26MMA_64x128x16_F32F16F16_SSILNSN_5MajorE1ELSP_1ELNSN_7ScaleInE1ELSQ_1EEEEEENS4_6LayoutINS5_IJNSA_ILi2EEESB_SB_EEENS5_IJSB_NSA_ILi0EEESW_EEEEENS5_IJNS4_10UnderscoreESZ_SZ_EEEEENS4_13SM90_TMA_LOADENS4_14ComposedLayoutINS4_7SwizzleILi3ELi4ELi3EEENS4_18smem_ptr_flag_bitsILi16EEENST_INS5_IJSG_NSA_ILi8EEEEEENS5_IJSB_SG_EEEEEEEvNS4_8identityES12_S1C_vS1D_EENS_8epilogue10collective6detail29Sm90TmaWarpSpecializedAdapterINS1G_15DefaultEpilogueISI_NS5_IJlSB_lEEES1K_NS1F_6thread17LinearCombinationISI_Li1EffLNS1L_9ScaleType4KindE0ELNS_15FloatRoundStyleE2ESI_EENS1_15EpilogueDefaultEEEEEvvEEEEvNT_6ParamsE,"",@"SHT_CUDA_INFO"
	.sectionflags	@""
	.align	4


	//----- nvinfo : EIATTR_CUDA_API_VERSION
	.align		4
        /*0000*/ 	.byte	0x04, 0x37
        /*0002*/ 	.short	(.L_21 - .L_20)
.L_20:
        /*0004*/ 	.word	0x00000082


	//----- nvinfo : EIATTR_KPARAM_INFO
	.align		4
.L_21:
        /*0008*/ 	.byte	0x04, 0x17
        /*000a*/ 	.short	(.L_23 - .L_22)
.L_22:
        /*000c*/ 	.word	0x00000000
        /*0010*/ 	.short	0x0000
        /*0012*/ 	.short	0x0070
        /*0014*/ 	.byte	0x00, 0xf0, 0x01, 0x10


	//----- nvinfo : EIATTR_SPARSE_MMA_MASK
	.align		4
.L_23:
        /*0018*/ 	.byte	0x03, 0x50
        /*001a*/ 	.short	0x0000


	//----- nvinfo : EIATTR_MAXREG_COUNT
	.align		4
        /*001c*/ 	.byte	0x03, 0x1b
        /*001e*/ 	.short	0x00a8


	//----- nvinfo : EIATTR_NUM_BARRIERS
	.align		4
        /*0020*/ 	.byte	0x02, 0x4c
        /*0022*/ 	.byte	0x01
	.zero		1


	//----- nvinfo : EIATTR_EXTERNS
	.align		4
        /*0024*/ 	.byte	0x04, 0x0f
        /*0026*/ 	.short	(.L_25 - .L_24)


	//   ....[0]....
	.align		4
.L_24:
        /*0028*/ 	.word	index@(__assertfail)


	//----- nvinfo : EIATTR_MERCURY_ISA_VERSION
	.align		4
.L_25:
        /*002c*/ 	.byte	0x03, 0x5f
        /*002e*/ 	.short	0x0101


	//----- nvinfo : EIATTR_INT_WARP_WIDE_INSTR_OFFSETS
	.align		4
        /*0030*/ 	.byte	0x04, 0x31
        /*0032*/ 	.short	(.L_27 - .L_26)


	//   ....[0]....
.L_26:
        /*0034*/ 	.word	0x00000450


	//   ....[1]....
        /*0038*/ 	.word	0x00000460


	//   ....[2]....
        /*003c*/ 	.word	0x00000520


	//----- nvinfo : EIATTR_COOP_GROUP_MASK_REGIDS
	.align		4
.L_27:
        /*0040*/ 	.byte	0x04, 0x29
        /*0042*/ 	.short	(.L_29 - .L_28)


	//   ....[0]....
.L_28:
        /*0044*/ 	.word	0xffffffff


	//   ....[1]....
        /*0048*/ 	.word	0xffffffff


	//   ....[2]....
        /*004c*/ 	.word	0xffffffff


	//   ....[3]....
        /*0050*/ 	.word	0xffffffff


	//   ....[4]....
        /*0054*/ 	.word	0xffffffff


	//----- nvinfo : EIATTR_COOP_GROUP_INSTR_OFFSETS
	.align		4
.L_29:
        /*0058*/ 	.byte	0x04, 0x28
        /*005a*/ 	.short	(.L_31 - .L_30)


	//   ....[0]....
.L_30:
        /*005c*/ 	.word	0x00000060


	//   ....[1]....
        /*0060*/ 	.word	0x00000070


	//   ....[2]....
        /*0064*/ 	.word	0x00000130


	//   ....[3]....
        /*0068*/ 	.word	0x00000320


	//   ....[4]....
        /*006c*/ 	.word	0x00001220


	//----- nvinfo : EIATTR_REG_RECONFIG
	.align		4
.L_31:
        /*0070*/ 	.byte	0x01, 0x54
	.zero		2


	//----- nvinfo : EIATTR_SYSCALL_OFFSETS
	.align		4
        /*0074*/ 	.byte	0x04, 0x46
        /*0076*/ 	.short	(.L_33 - .L_32)


	//   ....[0]....
.L_32:
        /*0078*/ 	.word	0x00001400


	//----- nvinfo : EIATTR_MBARRIER_INSTR_OFFSETS
	.align		4
.L_33:
        /*007c*/ 	.byte	0x04, 0x39
        /*007e*/ 	.short	(.L_35 - .L_34)


	//   ....[0]....
.L_34:
        /*0080*/ 	.word	0x00000230
        /*0084*/ 	.word	0x000000ff
        /*0088*/ 	.word	0x00000000
        /*008c*/ 	.short	0x0100
        /*008e*/ 	.byte	0x08
	.zero		1


	//   ....[1]....
        /*0090*/ 	.word	0x00000240
        /*0094*/ 	.word	0x000000ff
        /*0098*/ 	.word	0x00000038
        /*009c*/ 	.short	0x0100
        /*009e*/ 	.byte	0x08
	.zero		1


	//   ....[2]....
        /*00a0*/ 	.word	0x00000250
        /*00a4*/ 	.word	0x000000ff
        /*00a8*/ 	.word	0x00000008
        /*00ac*/ 	.short	0x0100
        /*00ae*/ 	.byte	0x08
	.zero		1


	//   ....[3]....
        /*00b0*/ 	.word	0x00000260
        /*00b4*/ 	.word	0x000000ff
        /*00b8*/ 	.word	0x00000040
        /*00bc*/ 	.short	0x0100
        /*00be*/ 	.byte	0x08
	.zero		1


	//   ....[4]....
        /*00c0*/ 	.word	0x00000270
        /*00c4*/ 	.word	0x000000ff
        /*00c8*/ 	.word	0x00000010
        /*00cc*/ 	.short	0x0100
        /*00ce*/ 	.byte	0x08
	.zero		1


	//   ....[5]....
        /*00d0*/ 	.word	0x00000280
        /*00d4*/ 	.word	0x000000ff
        /*00d8*/ 	.word	0x00000048
        /*00dc*/ 	.short	0x0100
        /*00de*/ 	.byte	0x08
	.zero		1


	//   ....[6]....
        /*00e0*/ 	.word	0x00000290
        /*00e4*/ 	.word	0x000000ff
        /*00e8*/ 	.word	0x00000018
        /*00ec*/ 	.short	0x0100
        /*00ee*/ 	.byte	0x08
	.zero		1


	//   ....[7]....
        /*00f0*/ 	.word	0x000002a0
        /*00f4*/ 	.word	0x000000ff
        /*00f8*/ 	.word	0x00000050
        /*00fc*/ 	.short	0x0100
        /*00fe*/ 	.byte	0x08
	.zero		1


	//   ....[8]....
        /*0100*/ 	.word	0x000002b0
        /*0104*/ 	.word	0x000000ff
        /*0108*/ 	.word	0x00000020
        /*010c*/ 	.short	0x0100
        /*010e*/ 	.byte	0x08
	.zero		1


	//   ....[9]....
        /*0110*/ 	.word	0x000002c0
        /*0114*/ 	.word	0x000000ff
        /*0118*/ 	.word	0x00000058
        /*011c*/ 	.short	0x0100
        /*011e*/ 	.byte	0x08
	.zero		1


	//   ....[10]....
        /*0120*/ 	.word	0x000002d0
        /*0124*/ 	.word	0x000000ff
        /*0128*/ 	.word	0x00000028
        /*012c*/ 	.short	0x0100
        /*012e*/ 	.byte	0x08
	.zero		1


	//   ....[11]....
        /*0130*/ 	.word	0x000002e0
        /*0134*/ 	.word	0x000000ff
        /*0138*/ 	.word	0x00000060
        /*013c*/ 	.short	0x0100
        /*013e*/ 	.byte	0x08
	.zero		1


	//   ....[12]....
        /*0140*/ 	.word	0x000002f0
        /*0144*/ 	.word	0x000000ff
        /*0148*/ 	.word	0x00000030
        /*014c*/ 	.short	0x0100
        /*014e*/ 	.byte	0x08
	.zero		1


	//   ....[13]....
        /*0150*/ 	.word	0x00000300
        /*0154*/ 	.word	0x000000ff
        /*0158*/ 	.word	0x00000068
        /*015c*/ 	.short	0x0100
        /*015e*/ 	.byte	0x08
	.zero		1


	//   ....[14]....
        /*0160*/ 	.word	0x000005a0
        /*0164*/ 	.word	0x000000ff
        /*0168*/ 	.word	0x00000080
        /*016c*/ 	.short	0x0100
        /*016e*/ 	.byte	0x08
	.zero		1


	//   ....[15]....
        /*0170*/ 	.word	0x00000620
        /*0174*/ 	.word	0x000000ff
        /*0178*/ 	.word	0x00000088
        /*017c*/ 	.short	0x0100
        /*017e*/ 	.byte	0x08
	.zero		1


	//   ....[16]....
        /*0180*/ 	.word	0x00001480
        /*0184*/ 	.word	0x00000003
        /*0188*/ 	.word	0x00000000
        /*018c*/ 	.short	0x010a
        /*018e*/ 	.byte	0x3f
	.zero		1


	//   ....[17]....
        /*0190*/ 	.word	0x000014e0
        /*0194*/ 	.word	0x00000003
        /*0198*/ 	.word	0x00000000
        /*019c*/ 	.short	0x010a
        /*019e*/ 	.byte	0x3f
	.zero		1


	//   ....[18]....
        /*01a0*/ 	.word	0x00001830
        /*01a4*/ 	.word	0x000000ff
        /*01a8*/ 	.word	0x00000000
        /*01ac*/ 	.short	0x010a
        /*01ae*/ 	.byte	0x07
	.zero		1


	//   ....[19]....
        /*01b0*/ 	.word	0x00001870
        /*01b4*/ 	.word	0x000000ff
        /*01b8*/ 	.word	0x00000000
        /*01bc*/ 	.short	0x010a
        /*01be*/ 	.byte	0x07
	.zero		1


	//   ....[20]....
        /*01c0*/ 	.word	0x00001ad0
        /*01c4*/ 	.word	0x000000ff
        /*01c8*/ 	.word	0x00000000
        /*01cc*/ 	.short	0x0101
        /*01ce*/ 	.byte	0x07
	.zero		1


	//   ....[21]....
        /*01d0*/ 	.word	0x00001cd0
        /*01d4*/ 	.word	0x000000ff
        /*01d8*/ 	.word	0x00000000
        /*01dc*/ 	.short	0x0101
        /*01de*/ 	.byte	0x04
	.zero		1


	//   ....[22]....
        /*01e0*/ 	.word	0x00006f00
        /*01e4*/ 	.word	0x0000000e
        /*01e8*/ 	.word	0x00000038
        /*01ec*/ 	.short	0x010a
        /*01ee*/ 	.byte	0x3f
	.zero		1


	//   ....[23]....
        /*01f0*/ 	.word	0x00007360
        /*01f4*/ 	.word	0x00000006
        /*01f8*/ 	.word	0x00000088
        /*01fc*/ 	.short	0x0101
        /*01fe*/ 	.byte	0x3f
	.zero		1


	//   ....[24]....
        /*0200*/ 	.word	0x00007a40
        /*0204*/ 	.word	0x00000007
        /*0208*/ 	.word	0x00000000
        /*020c*/ 	.short	0x010a
        /*020e*/ 	.byte	0x3f
	.zero		1


	//   ....[25]....
        /*0210*/ 	.word	0x00007ac0
        /*0214*/ 	.word	0x00000009
        /*0218*/ 	.word	0x00000000
        /*021c*/ 	.short	0x010a
        /*021e*/ 	.byte	0x3f
	.zero		1


	//   ....[26]....
        /*0220*/ 	.word	0x00007b50
        /*0224*/ 	.word	0x00000006
        /*0228*/ 	.word	0x00000000
        /*022c*/ 	.short	0x010a
        /*022e*/ 	.byte	0x3f
	.zero		1


	//   ....[27]....
        /*0230*/ 	.word	0x00007be0
        /*0234*/ 	.word	0x00000009
        /*0238*/ 	.word	0x00000000
        /*023c*/ 	.short	0x010a
        /*023e*/ 	.byte	0x3f
	.zero		1


	//   ....[28]....
        /*0240*/ 	.word	0x00007c70
        /*0244*/ 	.word	0x00000006
        /*0248*/ 	.word	0x00000000
        /*024c*/ 	.short	0x010a
        /*024e*/ 	.byte	0x3f
	.zero		1


	//   ....[29]....
        /*0250*/ 	.word	0x00007d00
        /*0254*/ 	.word	0x00000009
        /*0258*/ 	.word	0x00000000
        /*025c*/ 	.short	0x010a
        /*025e*/ 	.byte	0x3f
	.zero		1


	//   ....[30]....
        /*0260*/ 	.word	0x00007d90
        /*0264*/ 	.word	0x00000003
        /*0268*/ 	.word	0x00000000
        /*026c*/ 	.short	0x010a
        /*026e*/ 	.byte	0x3f
	.zero		1


	//   ....[31]....
        /*0270*/ 	.word	0x00007df0
        /*0274*/ 	.word	0x00000003
        /*0278*/ 	.word	0x00000000
        /*027c*/ 	.short	0x010a
        /*027e*/ 	.byte	0x3f
	.zero		1


	//   ....[32]....
        /*0280*/ 	.word	0x00007e50
        /*0284*/ 	.word	0x00000004
        /*0288*/ 	.word	0x00000000
        /*028c*/ 	.short	0x010a
        /*028e*/ 	.byte	0x3f
	.zero		1


	//   ....[33]....
        /*0290*/ 	.word	0x00007f20
        /*0294*/ 	.word	0x0000000e
        /*0298*/ 	.word	0x00000038
        /*029c*/ 	.short	0x010a
        /*029e*/ 	.byte	0x3f
	.zero		1


	//   ....[34]....
        /*02a0*/ 	.word	0x00007ff0
        /*02a4*/ 	.word	0x00000007
        /*02a8*/ 	.word	0x00000000
        /*02ac*/ 	.short	0x010a
        /*02ae*/ 	.byte	0x3f
	.zero		1


	//   ....[35]....
        /*02b0*/ 	.word	0x00008040
        /*02b4*/ 	.word	0x00000009
        /*02b8*/ 	.word	0x00000000
        /*02bc*/ 	.short	0x010a
        /*02be*/ 	.byte	0x3f
	.zero		1


	//   ....[36]....
        /*02c0*/ 	.word	0x00008090
        /*02c4*/ 	.word	0x00000006
        /*02c8*/ 	.word	0x00000000
        /*02cc*/ 	.short	0x010a
        /*02ce*/ 	.byte	0x3f
	.zero		1


	//   ....[37]....
        /*02d0*/ 	.word	0x000080e0
        /*02d4*/ 	.word	0x00000009
        /*02d8*/ 	.word	0x00000000
        /*02dc*/ 	.short	0x010a
        /*02de*/ 	.byte	0x3f
	.zero		1


	//   ....[38]....
        /*02e0*/ 	.word	0x00008130
        /*02e4*/ 	.word	0x00000006
        /*02e8*/ 	.word	0x00000000
        /*02ec*/ 	.short	0x010a
        /*02ee*/ 	.byte	0x3f
	.zero		1


	//   ....[39]....
        /*02f0*/ 	.word	0x00008180
        /*02f4*/ 	.word	0x00000009
        /*02f8*/ 	.word	0x00000000
        /*02fc*/ 	.short	0x010a
        /*02fe*/ 	.byte	0x3f
	.zero		1


	//----- nvinfo : EIATTR_NUM_MBARRIERS
	.align		4
.L_35:
        /*0300*/ 	.byte	0x03, 0x38
        /*0302*/ 	.short	0x0010


	//----- nvinfo : EIATTR_EXIT_INSTR_OFFSETS
	.align		4
        /*0304*/ 	.byte	0x04, 0x1c
        /*0306*/ 	.short	(.L_37 - .L_36)


	//   ....[0]....
.L_36:
        /*0308*/ 	.word	0x000006c0


	//   ....[1]....
        /*030c*/ 	.word	0x00000f80


	//   ....[2]....
        /*0310*/ 	.word	0x000065b0


	//   ....[3]....
        /*0314*/ 	.word	0x00006be0


	//   ....[4]....
        /*0318*/ 	.word	0x00007de0


	//----- nvinfo : EIATTR_MAX_THREADS
	.align		4
.L_37:
        /*031c*/ 	.byte	0x04, 0x05
        /*031e*/ 	.short	(.L_39 - .L_38)
.L_38:
        /*0320*/ 	.word	0x00000180
        /*0324*/ 	.word	0x00000001
        /*0328*/ 	.word	0x00000001


	//----- nvinfo : EIATTR_CRS_STACK_SIZE
	.align		4
.L_39:
        /*032c*/ 	.byte	0x04, 0x1e
        /*032e*/ 	.short	(.L_41 - .L_40)
.L_40:
        /*0330*/ 	.word	0x00000000


	//----- nvinfo : EIATTR_CBANK_PARAM_SIZE
	.align		4
.L_41:
        /*0334*/ 	.byte	0x03, 0x19
        /*0336*/ 	.short	0x0470


	//----- nvinfo : EIATTR_PARAM_CBANK
	.align		4
        /*0338*/ 	.byte	0x04, 0x0a
        /*033a*/ 	.short	(.L_43 - .L_42)
	.align		4
.L_42:
        /*033c*/ 	.word	index@(.nv.constant0._ZN7cutlass13device_kernelINS_4gemm6kernel13GemmUniversalIN4cute5tupleIJiiiiEEENS1_10collective13CollectiveMmaINS1_34MainloopSm90TmaGmmaWarpSpecializedILi7ENS5_IJNS4_1CILi1EEESB_SB_EEENS1_35KernelTmaWarpSpecializedCooperativeEEENS5_IJNSA_ILi128EEESF_NSA_ILi64EEEEEENS_6half_tENS5_IJSB_llEEESI_SJ_NS4_8TiledMMAINS4_8MMA_AtomIJNS4_4SM904GMMA26MMA_64x128x16_F32F16F16_SSILNSN_5MajorE1ELSP_1ELNSN_7ScaleInE1ELSQ_1EEEEEENS4_6LayoutINS5_IJNSA_ILi2EEESB_SB_EEENS5_IJSB_NSA_ILi0EEESW_EEEEENS5_IJNS4_10UnderscoreESZ_SZ_EEEEENS4_13SM90_TMA_LOADENS4_14ComposedLayoutINS4_7SwizzleILi3ELi4ELi3EEENS4_18smem_ptr_flag_bitsILi16EEENST_INS5_IJSG_NSA_ILi8EEEEEENS5_IJSB_SG_EEEEEEEvNS4_8identityES12_S1C_vS1D_EENS_8epilogue10collective6detail29Sm90TmaWarpSpecializedAdapterINS1G_15DefaultEpilogueISI_NS5_IJlSB_lEEES1K_NS1F_6thread17LinearCombinationISI_Li1EffLNS1L_9ScaleType4KindE0ELNS_15FloatRoundStyleE2ESI_EENS1_15EpilogueDefaultEEEEEvvEEEEvNT_6ParamsE)
        /*0340*/ 	.short	0x0210
        /*0342*/ 	.short	0x0470


	//----- nvinfo : EIATTR_SW_WAR
	.align		4
.L_43:
        /*0344*/ 	.byte	0x04, 0x36
        /*0346*/ 	.short	(.L_45 - .L_44)
.L_44:
        /*0348*/ 	.word	0x00000008
.L_45:


//--------------------- .nv.callgraph             --------------------------
	.section	.nv.callgraph,"",@"SHT_CUDA_CALLGRAPH"
	.align	4
	.sectionentsize	8
	.align		4
        /*0000*/ 	.word	0x00000000
	.align		4
        /*0004*/ 	.word	0xffffffff
	.align		4
        /*0008*/ 	.word	index@(_ZN7cutlass13device_kernelINS_4gemm6kernel13GemmUniversalIN4cute5tupleIJiiiiEEENS1_10collective13CollectiveMmaINS1_34MainloopSm90TmaGmmaWarpSpecializedILi7ENS5_IJNS4_1CILi1EEESB_SB_EEENS1_35KernelTmaWarpSpecializedCooperativeEEENS5_IJNSA_ILi128EEESF_NSA_ILi64EEEEEENS_6half_tENS5_IJSB_llEEESI_SJ_NS4_8TiledMMAINS4_8MMA_AtomIJNS4_4SM904GMMA26MMA_64x128x16_F32F16F16_SSILNSN_5MajorE1ELSP_1ELNSN_7ScaleInE1ELSQ_1EEEEEENS4_6LayoutINS5_IJNSA_ILi2EEESB_SB_EEENS5_IJSB_NSA_ILi0EEESW_EEEEENS5_IJNS4_10UnderscoreESZ_SZ_EEEEENS4_13SM90_TMA_LOADENS4_14ComposedLayoutINS4_7SwizzleILi3ELi4ELi3EEENS4_18smem_ptr_flag_bitsILi16EEENST_INS5_IJSG_NSA_ILi8EEEEEENS5_IJSB_SG_EEEEEEEvNS4_8identityES12_S1C_vS1D_EENS_8epilogue10collective6detail29Sm90TmaWarpSpecializedAdapterINS1G_15DefaultEpilogueISI_NS5_IJlSB_lEEES1K_NS1F_6thread17LinearCombinationISI_Li1EffLNS1L_9ScaleType4KindE0ELNS_15FloatRoundStyleE2ESI_EENS1_15EpilogueDefaultEEEEEvvEEEEvNT_6ParamsE)
	.align		4
        /*000c*/ 	.word	index@(__assertfail)
	.align		4
        /*0010*/ 	.word	0x00000000
	.align		4
        /*0014*/ 	.word	0xfffffffe
	.align		4
        /*0018*/ 	.word	0x00000000
	.align		4
        /*001c*/ 	.word	0xfffffffd
	.align		4
        /*0020*/ 	.word	0x00000000
	.align		4
        /*0024*/ 	.word	0xfffffffc


//--------------------- .nv.constant4             --------------------------
	.section	.nv.constant4,"a",@progbits
	.align	8
	.align		8
.nv.constant4:
        /*0000*/ 	.dword	__assertfail
	.align		8
        /*0008*/ 	.dword	__unnamed_1
	.align		8
        /*0010*/ 	.dword	_ZN40_INTERNAL_102fb2c4_4_k_cu_69286623_222834cuda3std3__45__cpo5beginE
	.align		8
        /*0018*/ 	.dword	_ZN40_INTERNAL_102fb2c4_4_k_cu_69286623_222834cuda3std3__45__cpo3endE
	.align		8
        /*0020*/ 	.dword	_ZN40_INTERNAL_102fb2c4_4_k_cu_69286623_222834cuda3std3__45__cpo6cbeginE
	.align		8
        /*0028*/ 	.dword	_ZN40_INTERNAL_102fb2c4_4_k_cu_69286623_222834cuda3std3__45__cpo4cendE
	.align		8
        /*0030*/ 	.dword	_ZN40_INTERNAL_102fb2c4_4_k_cu_69286623_222834cuda3std3__442_GLOBAL__N__102fb2c4_4_k_cu_69286623_222836ignoreE
	.align		8
        /*0038*/ 	.dword	_ZN40_INTERNAL_102fb2c4_4_k_cu_69286623_222834cuda3std3__419piecewise_constructE
	.align		8
        /*0040*/ 	.dword	_ZN40_INTERNAL_102fb2c4_4_k_cu_69286623_222834cuda3std3__48in_placeE
	.align		8
        /*0048*/ 	.dword	_ZN40_INTERNAL_102fb2c4_4_k_cu_69286623_222834cuda3std6ranges3__45__cpo4swapE
	.align		8
        /*0050*/ 	.dword	_ZN40_INTERNAL_102fb2c4_4_k_cu_69286623_222834cuda3std6ranges3__45__cpo9iter_moveE
	.align		8
        /*0058*/ 	.dword	_ZN40_INTERNAL_102fb2c4_4_k_cu_69286623_222834cute7productE
	.align		8
        /*0060*/ 	.dword	_ZN40_INTERNAL_102fb2c4_4_k_cu_69286623_222834cute1_E
	.align		8
        /*0068*/ 	.dword	$str$22
	.align		8
        /*0070*/ 	.dword	$str$23


//--------------------- .text._ZN7cutlass13device_kernelINS_4gemm6kernel13GemmUniversalIN4cute5tupleIJiiiiEEENS1_10collective13CollectiveMmaINS1_34MainloopSm90TmaGmmaWarpSpecializedILi7ENS5_IJNS4_1CILi1EEESB_SB_EEENS1_35KernelTmaWarpSpecializedCooperativeEEENS5_IJNSA_ILi128EEESF_NSA_ILi64EEEEEENS_6half_tENS5_IJSB_llEEESI_SJ_NS4_8TiledMMAINS4_8MMA_AtomIJNS4_4SM904GMMA26MMA_64x128x16_F32F16F16_SSILNSN_5MajorE1ELSP_1ELNSN_7ScaleInE1ELSQ_1EEEEEENS4_6LayoutINS5_IJNSA_ILi2EEESB_SB_EEENS5_IJSB_NSA_ILi0EEESW_EEEEENS5_IJNS4_10UnderscoreESZ_SZ_EEEEENS4_13SM90_TMA_LOADENS4_14ComposedLayoutINS4_7SwizzleILi3ELi4ELi3EEENS4_18smem_ptr_flag_bitsILi16EEENST_INS5_IJSG_NSA_ILi8EEEEEENS5_IJSB_SG_EEEEEEEvNS4_8identityES12_S1C_vS1D_EENS_8epilogue10collective6detail29Sm90TmaWarpSpecializedAdapterINS1G_15DefaultEpilogueISI_NS5_IJlSB_lEEES1K_NS1F_6thread17LinearCombinationISI_Li1EffLNS1L_9ScaleType4KindE0ELNS_15FloatRoundStyleE2ESI_EENS1_15EpilogueDefaultEEEEEvvEEEEvNT_6ParamsE --------------------------
	.section	.text._ZN7cutlass13device_kernelINS_4gemm6kernel13GemmUniversalIN4cute5tupleIJiiiiEEENS1_10collective13CollectiveMmaINS1_34MainloopSm90TmaGmmaWarpSpecializedILi7ENS5_IJNS4_1CILi1EEESB_SB_EEENS1_35KernelTmaWarpSpecializedCooperativeEEENS5_IJNSA_ILi128EEESF_NSA_ILi64EEEEEENS_6half_tENS5_IJSB_llEEESI_SJ_NS4_8TiledMMAINS4_8MMA_AtomIJNS4_4SM904GMMA26MMA_64x128x16_F32F16F16_SSILNSN_5MajorE1ELSP_1ELNSN_7ScaleInE1ELSQ_1EEEEEENS4_6LayoutINS5_IJNSA_ILi2EEESB_SB_EEENS5_IJSB_NSA_ILi0EEESW_EEEEENS5_IJNS4_10UnderscoreESZ_SZ_EEEEENS4_13SM90_TMA_LOADENS4_14ComposedLayoutINS4_7SwizzleILi3ELi4ELi3EEENS4_18smem_ptr_flag_bitsILi16EEENST_INS5_IJSG_NSA_ILi8EEEEEENS5_IJSB_SG_EEEEEEEvNS4_8identityES12_S1C_vS1D_EENS_8epilogue10collective6detail29Sm90TmaWarpSpecializedAdapterINS1G_15DefaultEpilogueISI_NS5_IJlSB_lEEES1K_NS1F_6thread17LinearCombinationISI_Li1EffLNS1L_9ScaleType4KindE0ELNS_15FloatRoundStyleE2ESI_EENS1_15EpilogueDefaultEEEEEvvEEEEvNT_6ParamsE,"ax",@progbits
	.align	128
.text._ZN7cutlass13device_kernelINS_4gemm6kernel13GemmUniversalIN4cute5tupleIJiiiiEEENS1_10collective13CollectiveMmaINS1_34MainloopSm90TmaGmmaWarpSpecializedILi7ENS5_IJNS4_1CILi1EEESB_SB_EEENS1_35KernelTmaWarpSpecializedCooperativeEEENS5_IJNSA_ILi128EEESF_NSA_ILi64EEEEEENS_6half_tENS5_IJSB_llEEESI_SJ_NS4_8TiledMMAINS4_8MMA_AtomIJNS4_4SM904GMMA26MMA_64x128x16_F32F16F16_SSILNSN_5MajorE1ELSP_1ELNSN_7ScaleInE1ELSQ_1EEEEEENS4_6LayoutINS5_IJNSA_ILi2EEESB_SB_EEENS5_IJSB_NSA_ILi0EEESW_EEEEENS5_IJNS4_10UnderscoreESZ_SZ_EEEEENS4_13SM90_TMA_LOADENS4_14ComposedLayoutINS4_7SwizzleILi3ELi4ELi3EEENS4_18smem_ptr_flag_bitsILi16EEENST_INS5_IJSG_NSA_ILi8EEEEEENS5_IJSB_SG_EEEEEEEvNS4_8identityES12_S1C_vS1D_EENS_8epilogue10collective6detail29Sm90TmaWarpSpecializedAdapterINS1G_15DefaultEpilogueISI_NS5_IJlSB_lEEES1K_NS1F_6thread17LinearCombinationISI_Li1EffLNS1L_9ScaleType4KindE0ELNS_15FloatRoundStyleE2ESI_EENS1_15EpilogueDefaultEEEEEvvEEEEvNT_6ParamsE:
        .type           _ZN7cutlass13device_kernelINS_4gemm6kernel13GemmUniversalIN4cute5tupleIJiiiiEEENS1_10collective13CollectiveMmaINS1_34MainloopSm90TmaGmmaWarpSpecializedILi7ENS5_IJNS4_1CILi1EEESB_SB_EEENS1_35KernelTmaWarpSpecializedCooperativeEEENS5_IJNSA_ILi128EEESF_NSA_ILi64EEEEEENS_6half_tENS5_IJSB_llEEESI_SJ_NS4_8TiledMMAINS4_8MMA_AtomIJNS4_4SM904GMMA26MMA_64x128x16_F32F16F16_SSILNSN_5MajorE1ELSP_1ELNSN_7ScaleInE1ELSQ_1EEEEEENS4_6LayoutINS5_IJNSA_ILi2EEESB_SB_EEENS5_IJSB_NSA_ILi0EEESW_EEEEENS5_IJNS4_10UnderscoreESZ_SZ_EEEEENS4_13SM90_TMA_LOADENS4_14ComposedLayoutINS4_7SwizzleILi3ELi4ELi3EEENS4_18smem_ptr_flag_bitsILi16EEENST_INS5_IJSG_NSA_ILi8EEEEEENS5_IJSB_SG_EEEEEEEvNS4_8identityES12_S1C_vS1D_EENS_8epilogue10collective6detail29Sm90TmaWarpSpecializedAdapterINS1G_15DefaultEpilogueISI_NS5_IJlSB_lEEES1K_NS1F_6thread17LinearCombinationISI_Li1EffLNS1L_9ScaleType4KindE0ELNS_15FloatRoundStyleE2ESI_EENS1_15EpilogueDefaultEEEEEvvEEEEvNT_6ParamsE,@function
        .size           _ZN7cutlass13device_kernelINS_4gemm6kernel13GemmUniversalIN4cute5tupleIJiiiiEEENS1_10collective13CollectiveMmaINS1_34MainloopSm90TmaGmmaWarpSpecializedILi7ENS5_IJNS4_1CILi1EEESB_SB_EEENS1_35KernelTmaWarpSpecializedCooperativeEEENS5_IJNSA_ILi128EEESF_NSA_ILi64EEEEEENS_6half_tENS5_IJSB_llEEESI_SJ_NS4_8TiledMMAINS4_8MMA_AtomIJNS4_4SM904GMMA26MMA_64x128x16_F32F16F16_SSILNSN_5MajorE1ELSP_1ELNSN_7ScaleInE1ELSQ_1EEEEEENS4_6LayoutINS5_IJNSA_ILi2EEESB_SB_EEENS5_IJSB_NSA_ILi0EEESW_EEEEENS5_IJNS4_10UnderscoreESZ_SZ_EEEEENS4_13SM90_TMA_LOADENS4_14ComposedLayoutINS4_7SwizzleILi3ELi4ELi3EEENS4_18smem_ptr_flag_bitsILi16EEENST_INS5_IJSG_NSA_ILi8EEEEEENS5_IJSB_SG_EEEEEEEvNS4_8identityES12_S1C_vS1D_EENS_8epilogue10collective6detail29Sm90TmaWarpSpecializedAdapterINS1G_15DefaultEpilogueISI_NS5_IJlSB_lEEES1K_NS1F_6thread17LinearCombinationISI_Li1EffLNS1L_9ScaleType4KindE0ELNS_15FloatRoundStyleE2ESI_EENS1_15EpilogueDefaultEEEEEvvEEEEvNT_6ParamsE,(.L_x_200 - _ZN7cutlass13device_kernelINS_4gemm6kernel13GemmUniversalIN4cute5tupleIJiiiiEEENS1_10collective13CollectiveMmaINS1_34MainloopSm90TmaGmmaWarpSpecializedILi7ENS5_IJNS4_1CILi1EEESB_SB_EEENS1_35KernelTmaWarpSpecializedCooperativeEEENS5_IJNSA_ILi128EEESF_NSA_ILi64EEEEEENS_6half_tENS5_IJSB_llEEESI_SJ_NS4_8TiledMMAINS4_8MMA_AtomIJNS4_4SM904GMMA26MMA_64x128x16_F32F16F16_SSILNSN_5MajorE1ELSP_1ELNSN_7ScaleInE1ELSQ_1EEEEEENS4_6LayoutINS5_IJNSA_ILi2EEESB_SB_EEENS5_IJSB_NSA_ILi0EEESW_EEEEENS5_IJNS4_10UnderscoreESZ_SZ_EEEEENS4_13SM90_TMA_LOADENS4_14ComposedLayoutINS4_7SwizzleILi3ELi4ELi3EEENS4_18smem_ptr_flag_bitsILi16EEENST_INS5_IJSG_NSA_ILi8EEEEEENS5_IJSB_SG_EEEEEEEvNS4_8identityES12_S1C_vS1D_EENS_8epilogue10collective6detail29Sm90TmaWarpSpecializedAdapterINS1G_15DefaultEpilogueISI_NS5_IJlSB_lEEES1K_NS1F_6thread17LinearCombinationISI_Li1EffLNS1L_9ScaleType4KindE0ELNS_15FloatRoundStyleE2ESI_EENS1_15EpilogueDefaultEEEEEvvEEEEvNT_6ParamsE)
        .other          _ZN7cutlass13device_kernelINS_4gemm6kernel13GemmUniversalIN4cute5tupleIJiiiiEEENS1_10collective13CollectiveMmaINS1_34MainloopSm90TmaGmmaWarpSpecializedILi7ENS5_IJNS4_1CILi1EEESB_SB_EEENS1_35KernelTmaWarpSpecializedCooperativeEEENS5_IJNSA_ILi128EEESF_NSA_ILi64EEEEEENS_6half_tENS5_IJSB_llEEESI_SJ_NS4_8TiledMMAINS4_8MMA_AtomIJNS4_4SM904GMMA26MMA_64x128x16_F32F16F16_SSILNSN_5MajorE1ELSP_1ELNSN_7ScaleInE1ELSQ_1EEEEEENS4_6LayoutINS5_IJNSA_ILi2EEESB_SB_EEENS5_IJSB_NSA_ILi0EEESW_EEEEENS5_IJNS4_10UnderscoreESZ_SZ_EEEEENS4_13SM90_TMA_LOADENS4_14ComposedLayoutINS4_7SwizzleILi3ELi4ELi3EEENS4_18smem_ptr_flag_bitsILi16EEENST_INS5_IJSG_NSA_ILi8EEEEEENS5_IJSB_SG_EEEEEEEvNS4_8identityES12_S1C_vS1D_EENS_8epilogue10collective6detail29Sm90TmaWarpSpecializedAdapterINS1G_15DefaultEpilogueISI_NS5_IJlSB_lEEES1K_NS1F_6thread17LinearCombinationISI_Li1EffLNS1L_9ScaleType4KindE0ELNS_15FloatRoundStyleE2ESI_EENS1_15EpilogueDefaultEEEEEvvEEEEvNT_6ParamsE,@"STO_CUDA_ENTRY STV_DEFAULT"
_ZN7cutlass13device_kernelINS_4gemm6kernel13GemmUniversalIN4cute5tupleIJiiiiEEENS1_10collective13CollectiveMmaINS1_34MainloopSm90TmaGmmaWarpSpecializedILi7ENS5_IJNS4_1CILi1EEESB_SB_EEENS1_35KernelTmaWarpSpecializedCooperativeEEENS5_IJNSA_ILi128EEESF_NSA_ILi64EEEEEENS_6half_tENS5_IJSB_llEEESI_SJ_NS4_8TiledMMAINS4_8MMA_AtomIJNS4_4SM904GMMA26MMA_64x128x16_F32F16F16_SSILNSN_5MajorE1ELSP_1ELNSN_7ScaleInE1ELSQ_1EEEEEENS4_6LayoutINS5_IJNSA_ILi2EEESB_SB_EEENS5_IJSB_NSA_ILi0EEESW_EEEEENS5_IJNS4_10UnderscoreESZ_SZ_EEEEENS4_13SM90_TMA_LOADENS4_14ComposedLayoutINS4_7SwizzleILi3ELi4ELi3EEENS4_18smem_ptr_flag_bitsILi16EEENST_INS5_IJSG_NSA_ILi8EEEEEENS5_IJSB_SG_EEEEEEEvNS4_8identityES12_S1C_vS1D_EENS_8epilogue10collective6detail29Sm90TmaWarpSpecializedAdapterINS1G_15DefaultEpilogueISI_NS5_IJlSB_lEEES1K_NS1F_6thread17LinearCombinationISI_Li1EffLNS1L_9ScaleType4KindE0ELNS_15FloatRoundStyleE2ESI_EENS1_15EpilogueDefaultEEEEEvvEEEEvNT_6ParamsE:
[----:B------:R-:W0:Y:S01]  /*0000*/  LDC R1, c[0x0][0x28] ;  /* 0x00000a00ff017b82 */ /* 0x000e220000000800 */
[----:B------:R-:W1:Y:S01]  /*0010*/  S2R R3, SR_TID.X ;  /* 0x0000000000037919 */ /* 0x000e620000002100 */
[----:B------:R-:W-:Y:S01]  /*0020*/  ELECT P0, URZ, PT ;  /* 0x00000000003f782f */ /* 0x000fe20003800000 */
[----:B------:R-:W-:Y:S01]  /*0030*/  BSSY B0, `(.L_x_0) ;  /* 0x000000f000007945 */ /* 0x000fe20003800000 */
[--C-:B-1----:R-:W-:Y:S02]  /*0040*/  SHF.R.U32.HI R0, RZ, 0x5, R3.reuse ;  /* 0x00000005ff007819 */ /* 0x102fe40000011603 */
[----:B------:R-:W-:-:S03]  /*0050*/  SHF.R.U32.HI R14, RZ, 0x7, R3 ;  /* 0x00000007ff0e7819 */ /* 0x000fc60000011603 */
[----:B------:R-:W1:Y:S04]  /*0060*/  SHFL.IDX PT, R4, R0, RZ, 0x1f ;  /* 0x00001fff00047589 */ /* 0x000e6800000e0000 */
[----:B------:R2:W3:Y:S01]  /*0070*/  SHFL.IDX PT, R10, R14, RZ, 0x1f ;  /* 0x00001fff0e0a7589 */ /* 0x0004e200000e0000 */
[----:B-1----:R-:W-:-:S13]  /*0080*/  ISETP.NE.OR P0, PT, R4, RZ, !P0 ;  /* 0x000000ff0400720c */ /* 0x002fda0004705670 */
[----:B0-23--:R-:W-:Y:S05]  /*0090*/  @P0 BRA `(.L_x_1) ;  /* 0x0000000000200947 */ /* 0x00dfea0003800000 */
[----:B------:R-:W-:Y:S02]  /*00a0*/  ULDC.64 UR4, c[0x0][0x198] ;  /* 0x0000660000047ab9 */ /* 0x000fe40000000a00 */
[----:B------:R-:W-:Y:S02]  /*00b0*/  UIADD3 UR6, UP0, UR4, 0xf0, URZ ;  /* 0x000000f004067890 */ /* 0x000fe4000ff1e03f */
[----:B------:R-:W-:Y:S02]  /*00c0*/  UIADD3 UR4, UP1, UR4, 0x1f0, URZ ;  /* 0x000001f004047890 */ /* 0x000fe4000ff3e03f */
[----:B------:R-:W-:Y:S02]  /*00d0*/  UIADD3.X UR7, URZ, UR5, URZ, UP0, !UPT ;  /* 0x000000053f077290 */ /* 0x000fe400087fe43f */
[----:B------:R-:W-:-:S07]  /*00e0*/  UIADD3.X UR5, URZ, UR5, URZ, UP1, !UPT ;  /* 0x000000053f057290 */ /* 0x000fce0008ffe43f */
[----:B------:R0:W-:Y:S02]  /*00f0*/  UTMACCTL.PF [UR6] ;  /* 0x00000000060079b9 */ /* 0x0001e40008040000 */
[----:B------:R0:W-:Y:S02]  /*0100*/  UTMACCTL.PF [UR4] ;  /* 0x00000000040079b9 */ /* 0x0001e40008040000 */
[----:B0-----:R-:W-:Y:S01]  /*0110*/  NOP ;  /* 0x0000000000007918 */ /* 0x001fe20000000000 */
.L_x_1:
[----:B------:R-:W-:Y:S05]  /*0120*/  BSYNC B0 ;  /* 0x0000000000007941 */ /* 0x000fea0003800000 */
.L_x_0:
[----:B------:R-:W0:Y:S02]  /*0130*/  SHFL.IDX PT, R2, R0, RZ, 0x1f ;  /* 0x00001fff00027589 */ /* 0x000e2400000e0000 */
[----:B0-----:R-:W-:-:S13]  /*0140*/  ISETP.NE.AND P0, PT, R2, RZ, PT ;  /* 0x000000ff0200720c */ /* 0x001fda0003f05270 */
[----:B------:R-:W-:Y:S05]  /*0150*/  @P0 BRA `(.L_x_2) ;  /* 0x0000000000700947 */ /* 0x000fea0003800000 */
[----:B------:R-:W0:Y:S01]  /*0160*/  S2UR UR8, SR_CgaCtaId ;  /* 0x00000000000879c3 */ /* 0x000e220000008800 */
[----:B------:R-:W-:Y:S01]  /*0170*/  UMOV UR4, 0x400 ;  /* 0x0000040000047882 */ /* 0x000fe20000000000 */
[----:B------:R-:W-:Y:S01]  /*0180*/  UMOV UR5, 0x1 ;  /* 0x0000000100057882 */ /* 0x000fe20000000000 */
[----:B------:R-:W-:Y:S01]  /*0190*/  UMOV UR6, 0x100 ;  /* 0x0000010000067882 */ /* 0x000fe20000000000 */
[----:B------:R-:W-:Y:S01]  /*01a0*/  ELECT P0, URZ, PT ;  /* 0x00000000003f782f */ /* 0x000fe20003800000 */
[----:B------:R-:W-:-:S04]  /*01b0*/  UIADD3 UR6, -UR6, 0x100000, URZ ;  /* 0x0010000006067890 */ /* 0x000fc8000fffe13f */
[----:B------:R-:W-:Y:S02]  /*01c0*/  USHF.L.U32 UR7, UR6, 0xb, URZ ;  /* 0x0000000b06077899 */ /* 0x000fe4000800063f */
[----:B------:R-:W-:Y:S02]  /*01d0*/  USHF.L.U32 UR6, UR6, 0x1, URZ ;  /* 0x0000000106067899 */ /* 0x000fe4000800063f */
[----:B0-----:R-:W-:Y:S02]  /*01e0*/  ULEA UR8, UR8, UR4, 0x18 ;  /* 0x0000000408087291 */ /* 0x001fe4000f8ec03f */
[----:B------:R-:W-:-:S04]  /*01f0*/  UIADD3 UR4, -UR5, 0x100000, URZ ;  /* 0x0010000005047890 */ /* 0x000fc8000fffe13f */
[----:B------:R-:W-:Y:S02]  /*0200*/  USHF.L.U32 UR5, UR4, 0xb, URZ ;  /* 0x0000000b04057899 */ /* 0x000fe4000800063f */
[----:B------:R-:W-:Y:S01]  /*0210*/  USHF.L.U32 UR4, UR4, 0x1, URZ ;  /* 0x0000000104047899 */ /* 0x000fe2000800063f */
[----:B------:R-:W0:Y:S11]  /*0220*/  FENCE.VIEW.ASYNC.S ;  /* 0x00000000000073c6 */ /* 0x000e360000000000 */
[----:B0-----:R0:W1:Y:S01]  /*0230*/  SYNCS.EXCH.64 URZ, [UR8], UR4 ;  /* 0x00000004083f75b2 */ /* 0x0010620008000100 */
[----:B------:R0:W2:Y:S01]  /*0240*/  SYNCS.EXCH.64 URZ, [UR8+0x38], UR6 ;  /* 0x00003806083f75b2 */ /* 0x0000a20008000100 */
[----:B------:R0:W3:Y:S01]  /*0250*/  SYNCS.EXCH.64 URZ, [UR8+0x8], UR4 ;  /* 0x00000804083f75b2 */ /* 0x0000e20008000100 */
[----:B------:R0:W4:Y:S01]  /*0260*/  SYNCS.EXCH.64 URZ, [UR8+0x40], UR6 ;  /* 0x00004006083f75b2 */ /* 0x0001220008000100 */
[----:B------:R0:W0:Y:S01]  /*0270*/  SYNCS.EXCH.64 URZ, [UR8+0x10], UR4 ;  /* 0x00001004083f75b2 */ /* 0x0000220008000100 */
        /* <DEDUP_REMOVED lines=9> */
[----:B------:R-:W-:Y:S01]  /*0310*/  NOP ;  /* 0x0000000000007918 */ /* 0x000fe20000000000 */
.L_x_2:
[----:B------:R-:W5:Y:S01]  /*0320*/  SHFL.IDX PT, R0, R0, RZ, 0x1f ;  /* 0x00001fff00007589 */ /* 0x000f6200000e0000 */
[----:B------:R-:W-:Y:S01]  /*0330*/  ELECT P0, URZ, PT ;  /* 0x00000000003f782f */ /* 0x000fe20003800000 */
[----:B------:R-:W1:Y:S01]  /*0340*/  LDC R2, c[0x0][0x65c] ;  /* 0x00019700ff027b82 */ /* 0x000e620000000800 */
[----:B------:R-:W-:Y:S01]  /*0350*/  SHF.R.S32.HI R7, RZ, 0x1f, R4 ;  /* 0x0000001fff077819 */ /* 0x000fe20000011404 */
[----:B------:R-:W2:Y:S01]  /*0360*/  S2R R5, SR_CTAID.Y ;  /* 0x0000000000057919 */ /* 0x000ea20000002600 */
[----:B0-----:R-:W-:Y:S01]  /*0370*/  UMOV UR4, 0x20 ;  /* 0x0000002000047882 */ /* 0x001fe20000000000 */
[----:B------:R-:W-:Y:S01]  /*0380*/  NOP ;  /* 0x0000000000007918 */ /* 0x000fe20000000000 */
[----:B------:R-:W-:Y:S01]  /*0390*/  LEA.HI R7, R7, R4, RZ, 0x2 ;  /* 0x0000000407077211 */ /* 0x000fe200078f10ff */
[----:B------:R-:W0:Y:S01]  /*03a0*/  S2R R6, SR_CTAID.X ;  /* 0x0000000000067919 */ /* 0x000e220000002500 */
[----:B------:R-:W-:Y:S01]  /*03b0*/  ISETP.NE.AND P2, PT, R10, RZ, PT ;  /* 0x000000ff0a00720c */ /* 0x000fe20003f45270 */
[----:B------:R-:W-:Y:S01]  /*03c0*/  NOP ;  /* 0x0000000000007918 */ /* 0x000fe20000000000 */
[----:B------:R-:W-:-:S02]  /*03d0*/  LOP3.LUT R7, R7, 0xfffffffc, RZ, 0xc0, !PT ;  /* 0xfffffffc07077812 */ /* 0x000fc400078ec0ff */
[----:B-----5:R-:W-:Y:S02]  /*03e0*/  ISETP.NE.OR P0, PT, R0, RZ, !P0 ;  /* 0x000000ff0000720c */ /* 0x020fe40004705670 */
[----:B-1----:R-:W-:-:S04]  /*03f0*/  ISETP.NE.AND P3, PT, R2, 0x1, PT ;  /* 0x000000010200780c */ /* 0x002fc80003f65270 */
[----:B------:R-:W-:Y:S01]  /*0400*/  P2R R0, PR, RZ, 0x8 ;  /* 0x00000008ff007803 */ /* 0x000fe20000000000 */
[----:B------:R-:W-:Y:S01]  /*0410*/  IMAD.IADD R0, R4, 0x1, -R7 ;  /* 0x0000000104007824 */ /* 0x000fe200078e0a07 */
[----:B------:R-:W-:Y:S01]  /*0420*/  LOP3.LUT R4, R3, 0x7f, RZ, 0xc0, !PT ;  /* 0x0000007f03047812 */ /* 0x000fe200078ec0ff */
[----:B------:R-:W-:-:S03]  /*0430*/  IMAD.MOV.U32 R7, RZ, RZ, RZ ;  /* 0x000000ffff077224 */ /* 0x000fc600078e00ff */
[----:B------:R-:W-:Y:S01]  /*0440*/  ISETP.NE.AND P1, PT, R0, 0x3, PT ;  /* 0x000000030000780c */ /* 0x000fe20003f25270 */
[----:B------:R-:W-:Y:S01]  /*0450*/  VOTEU.ALL UP0, P0 ;  /* 0x00000000003f7886 */ /* 0x000fe20000000000 */
[----:B------:R-:W-:Y:S01]  /*0460*/  VOTEU.ALL UP1, P0 ;  /* 0x00000000003f7886 */ /* 0x000fe20000020000 */
[----:B------:R-:W0:Y:S01]  /*0470*/  @P3 LDC R17, c[0x0][0x10] ;  /* 0x00000400ff113b82 */ /* 0x000e220000000800 */
[----:B--2---:R-:W-:Y:S02]  /*0480*/  @P3 IMAD.MOV.U32 R8, RZ, RZ, R5 ;  /* 0x000000ffff083224 */ /* 0x004fe400078e0005 */
[----:B------:R-:W-:Y:S01]  /*0490*/  @!UP0 UMOV UR6, 0x400 ;  /* 0x0000040000068882 */ /* 0x000fe20000000000 */
[----:B------:R-:W-:-:S04]  /*04a0*/  @!UP0 UIADD3 UR4, -UR4, 0x100000, URZ ;  /* 0x0010000004048890 */ /* 0x000fc8000fffe13f */
[----:B------:R-:W-:Y:S02]  /*04b0*/  @!UP0 USHF.L.U32 UR5, UR4, 0xb, URZ ;  /* 0x0000000b04058899 */ /* 0x000fe4000800063f */
[----:B------:R-:W-:Y:S01]  /*04c0*/  @!UP0 USHF.L.U32 UR4, UR4, 0x1, URZ ;  /* 0x0000000104048899 */ /* 0x000fe2000800063f */
[----:B------:R-:W-:Y:S01]  /*04d0*/  @P3 IMAD.MOV.U32 R9, RZ, RZ, RZ ;  /* 0x000000ffff093224 */ /* 0x000fe200078e00ff */
[----:B------:R-:W1:Y:S08]  /*04e0*/  @!UP0 S2UR UR7, SR_CgaCtaId ;  /* 0x00000000000789c3 */ /* 0x000e700000008800 */
[----:B------:R-:W2:Y:S01]  /*04f0*/  @!P3 LDC R11, c[0x0][0xc] ;  /* 0x00000300ff0bbb82 */ /* 0x000ea20000000800 */
[----:B0-----:R-:W-:Y:S01]  /*0500*/  @P3 IMAD.WIDE.U32 R16, R6, R17, R8 ;  /* 0x0000001106103225 */ /* 0x001fe200078e0008 */
[----:B-1----:R-:W-:Y:S01]  /*0510*/  @!UP0 ULEA UR8, UR7, UR6, 0x18 ;  /* 0x0000000607088291 */ /* 0x002fe2000f8ec03f */
[----:B------:R-:W-:-:S02]  /*0520*/  VOTEU.ALL UP0, P0 ;  /* 0x00000000003f7886 */ /* 0x000fc40000000000 */
[----:B------:R-:W-:Y:S01]  /*0530*/  ULDC UR6, c[0x0][0xc] ;  /* 0x0000030000067ab9 */ /* 0x000fe20000000800 */
[----:B------:R-:W-:Y:S01]  /*0540*/  ISETP.EQ.OR P0, PT, R0, RZ, !P1 ;  /* 0x000000ff0000720c */ /* 0x000fe20004f02670 */
[----:B------:R-:W-:-:S03]  /*0550*/  ULDC UR7, c[0x0][0x10] ;  /* 0x0000040000077ab9 */ /* 0x000fc60000000800 */
[C---:B------:R-:W-:Y:S01]  /*0560*/  ISETP.EQ.AND P0, PT, R10.reuse, RZ, P0 ;  /* 0x000000ff0a00720c */ /* 0x040fe20000702270 */
[----:B------:R-:W-:Y:S02]  /*0570*/  VIADD R10, R10, 0xffffffff ;  /* 0xffffffff0a0a7836 */ /* 0x000fe40000000000 */
[----:B--2---:R-:W-:Y:S01]  /*0580*/  @!P3 IMAD.WIDE.U32 R8, R11, R5, R6 ;  /* 0x000000050b08b225 */ /* 0x004fe200078e0006 */
[----:B------:R-:W0:Y:S02]  /*0590*/  FENCE.VIEW.ASYNC.S ;  /* 0x00000000000073c6 */ /* 0x000e240000000000 */
[----:B0-----:R-:W3:Y:S01]  /*05a0*/  @!UP0 SYNCS.EXCH.64 URZ, [UR8+0x80], UR4 ;  /* 0x00008004083f85b2 */ /* 0x001ee20008000100 */
[----:B------:R-:W-:Y:S01]  /*05b0*/  SEL R18, RZ, 0x1, !P0 ;  /* 0x00000001ff127807 */ /* 0x000fe20004000000 */
[----:B------:R-:W-:Y:S01]  /*05c0*/  @P3 IMAD.MOV.U32 R11, RZ, RZ, RZ ;  /* 0x000000ffff0b3224 */ /* 0x000fe200078e00ff */
[----:B------:R-:W-:Y:S01]  /*05d0*/  ISETP.GE.U32.AND P1, PT, R10, 0x2, PT ;  /* 0x000000020a00780c */ /* 0x000fe20003f26070 */
[----:B------:R-:W-:-:S02]  /*05e0*/  @!P3 IMAD.MOV.U32 R16, RZ, RZ, R8 ;  /* 0x000000ffff10b224 */ /* 0x000fc400078e0008 */
[----:B------:R-:W-:Y:S01]  /*05f0*/  @P3 IMAD.IADD R17, R17, 0x1, R11 ;  /* 0x0000000111113824 */ /* 0x000fe200078e020b */
[----:B------:R-:W-:Y:S01]  /*0600*/  SEL R18, R18, 0x2, P1 ;  /* 0x0000000212127807 */ /* 0x000fe20000800000 */
[----:B------:R-:W-:Y:S01]  /*0610*/  @!P3 IMAD.MOV.U32 R17, RZ, RZ, R9 ;  /* 0x000000ffff11b224 */ /* 0x000fe200078e0009 */
[----:B------:R0:W3:Y:S01]  /*0620*/  @!UP1 SYNCS.EXCH.64 URZ, [UR8+0x88], UR4 ;  /* 0x00008804083f95b2 */ /* 0x0000e20008000100 */
[----:B------:R-:W-:Y:S01]  /*0630*/  NOP ;  /* 0x0000000000007918 */ /* 0x000fe20000000000 */
[----:B0-----:R-:W-:-:S03]  /*0640*/  UIMAD.WIDE.U32 UR4, UR6, UR7, URZ ;  /* 0x00000007060472a5 */ /* 0x001fc6000f8e003f */
[----:B------:R-:W-:Y:S02]  /*0650*/  ULDC UR6, c[0x0][0x14] ;  /* 0x0000050000067ab9 */ /* 0x000fe40000000800 */
[----:B------:R-:W-:Y:S02]  /*0660*/  UIMAD.WIDE.U32 UR36, UR4, UR6, URZ ;  /* 0x00000006042472a5 */ /* 0x000fe4000f8e003f */
[----:B------:R-:W-:-:S04]  /*0670*/  UIMAD UR42, UR5, UR6, URZ ;  /* 0x00000006052a72a4 */ /* 0x000fc8000f8e023f */
[----:B------:R-:W-:Y:S01]  /*0680*/  UIADD3 UR42, UR37, UR42, URZ ;  /* 0x0000002a252a7290 */ /* 0x000fe2000fffe03f */
[----:B---34-:R-:W-:Y:S06]  /*0690*/  BAR.SYNC.DEFER_BLOCKING 0x0 ;  /* 0x0000000000007b1d */ /* 0x018fec0000010000 */
[----:B------:R-:W-:Y:S05]  /*06a0*/  @!P2 BRA `(.L_x_3) ;  /* 0x0000005c00c4a947 */ /* 0x000fea0003800000 */
[----:B------:R-:W-:-:S13]  /*06b0*/  ISETP.GT.U32.AND P0, PT, R10, 0x1, PT ;  /* 0x000000010a00780c */ /* 0x000fda0003f04070 */
[----:B------:R-:W-:Y:S05]  /*06c0*/  @P0 EXIT ;  /* 0x000000000000094d */ /* 0x000fea0003800000 */
[----:B------:R-:W-:Y:S01]  /*06d0*/  ULDC.64 UR4, c[0x0][0x650] ;  /* 0x0001940000047ab9 */ /* 0x000fe20000000a00 */
[----:B------:R-:W-:Y:S01]  /*06e0*/  PRMT R0, RZ, 0x7610, R0 ;  /* 0x00007610ff007816 */ /* 0x000fe20000000000 */
[----:B------:R-:W-:Y:S01]  /*06f0*/  IMAD.MOV.U32 R101, RZ, RZ, -0x1 ;  /* 0xffffffffff657424 */ /* 0x000fe200078e00ff */
[----:B------:R-:W-:Y:S01]  /*0700*/  ISETP.GE.U32.AND P0, PT, R16, UR4, PT ;  /* 0x0000000410007c0c */ /* 0x000fe2000bf06070 */
[----:B------:R-:W-:Y:S02]  /*0710*/  IMAD.MOV.U32 R100, RZ, RZ, -0x1 ;  /* 0xffffffffff647424 */ /* 0x000fe400078e00ff */
[----:B------:R-:W-:Y:S01]  /*0720*/  IMAD.MOV.U32 R99, RZ, RZ, -0x1 ;  /* 0xffffffffff637424 */ /* 0x000fe200078e00ff */
[----:B------:R-:W-:-:S13]  /*0730*/  ISETP.GE.U32.AND.EX P0, PT, R17, UR5, PT, P0 ;  /* 0x0000000511007c0c */ /* 0x000fda000bf06100 */
[----:B------:R-:W-:Y:S05]  /*0740*/  @P0 BRA `(.L_x_4) ;  /* 0x0000000400540947 */ /* 0x000fea0003800000 */
[----:B------:R-:W0:Y:S01]  /*0750*/  LDC.64 R20, c[0x0][0x628] ;  /* 0x00018a00ff147b82 */ /* 0x000e220000000a00 */
[----:B------:R-:W-:Y:S02]  /*0760*/  IMAD.MOV.U32 R8, RZ, RZ, R16 ;  /* 0x000000ffff087224 */ /* 0x000fe400078e0010 */
[----:B------:R-:W-:-:S05]  /*0770*/  IMAD.MOV.U32 R9, RZ, RZ, R17 ;  /* 0x000000ffff097224 */ /* 0x000fca00078e0011 */
[----:B------:R-:W1:Y:S08]  /*0780*/  LDC R0, c[0x0][0x630] ;  /* 0x00018c00ff007b82 */ /* 0x000e700000000800 */
[----:B------:R-:W2:Y:S01]  /*0790*/  LDC.64 R22, c[0x0][0x620] ;  /* 0x00018800ff167b82 */ /* 0x000ea20000000a00 */
[----:B0-----:R-:W-:-:S04]  /*07a0*/  ISETP.NE.U32.AND P0, PT, R20, RZ, PT ;  /* 0x000000ff1400720c */ /* 0x001fc80003f05070 */
[----:B------:R-:W-:-:S13]  /*07b0*/  ISETP.NE.AND.EX P0, PT, R21, RZ, PT, P0 ;  /* 0x000000ff1500720c */ /* 0x000fda0003f05300 */
[----:B-12---:R-:W-:Y:S05]  /*07c0*/  @!P0 BRA `(.L_x_5) ;  /* 0x0000000000288947 */ /* 0x006fea0003800000 */
[----:B------:R-:W0:Y:S02]  /*07d0*/  LDC R13, c[0x0][0x634] ;  /* 0x00018d00ff0d7b82 */ /* 0x000e240000000800 */
[----:B0-----:R-:W-:-:S05]  /*07e0*/  IADD3 R13, P0, R16, R13, RZ ;  /* 0x0000000d100d7210 */ /* 0x001fca0007f1e0ff */
[----:B------:R-:W-:-:S04]  /*07f0*/  IMAD.X R15, RZ, RZ, R17, P0 ;  /* 0x000000ffff0f7224 */ /* 0x000fc800000e0611 */
[----:B------:R-:W-:-:S04]  /*0800*/  IMAD.WIDE.U32 R8, R15, R20, RZ ;  /* 0x000000140f087225 */ /* 0x000fc800078e00ff */
[----:B------:R-:W-:-:S04]  /*0810*/  IMAD.WIDE.U32 R10, P0, R13, R21, R8 ;  /* 0x000000150d0a7225 */ /* 0x000fc80007800008 */
[----:B------:R-:W-:-:S04]  /*0820*/  IMAD.WIDE.U32 R8, R13, R20, RZ ;  /* 0x000000140d087225 */ /* 0x000fc800078e00ff */
[----:B------:R-:W-:Y:S01]  /*0830*/  IMAD.X R13, RZ, RZ, RZ, P0 ;  /* 0x000000ffff0d7224 */ /* 0x000fe200000e06ff */
[----:B------:R-:W-:Y:S01]  /*0840*/  IADD3 RZ, P0, R9, R10, RZ ;  /* 0x0000000a09ff7210 */ /* 0x000fe20007f1e0ff */
[----:B------:R-:W-:-:S04]  /*0850*/  IMAD.MOV.U32 R12, RZ, RZ, R11 ;  /* 0x000000ffff0c7224 */ /* 0x000fc800078e000b */
[----:B------:R-:W-:-:S08]  /*0860*/  IMAD.WIDE.U32.X R8, R15, R21, R12, P0 ;  /* 0x000000150f087225 */ /* 0x000fd000000e040c */
.L_x_5:
[-CC-:B------:R-:W-:Y:S01]  /*0870*/  SHF.R.U64 R99, R8, R0.reuse, R9.reuse ;  /* 0x0000000008637219 */ /* 0x180fe20000001209 */
[----:B------:R-:W0:Y:S01]  /*0880*/  LDC R12, c[0x0][0x618] ;  /* 0x00018600ff0c7b82 */ /* 0x000e220000000800 */
[----:B------:R-:W-:Y:S01]  /*0890*/  SHF.R.U32.HI R7, RZ, R0, R9 ;  /* 0x00000000ff077219 */ /* 0x000fe20000011609 */
[----:B------:R-:W-:Y:S01]  /*08a0*/  ULDC UR4, c[0x0][0x150] ;  /* 0x0000540000047ab9 */ /* 0x000fe20000000800 */
[----:B------:R-:W-:Y:S02]  /*08b0*/  IADD3 R11, P0, RZ, -R99, RZ ;  /* 0x80000063ff0b7210 */ /* 0x000fe40007f1e0ff */
[----:B------:R-:W-:-:S03]  /*08c0*/  I2FP.F32.U32 R0, R6 ;  /* 0x0000000600007245 */ /* 0x000fc60000201000 */
[----:B------:R-:W1:Y:S01]  /*08d0*/  LDC.64 R30, c[0x0][0x640] ;  /* 0x00019000ff1e7b82 */ /* 0x000e620000000a00 */
[----:B------:R-:W-:Y:S02]  /*08e0*/  IMAD.X R13, RZ, RZ, ~R7, P0 ;  /* 0x000000ffff0d7224 */ /* 0x000fe400000e0e07 */
[----:B------:R-:W-:Y:S01]  /*08f0*/  FMUL R0, R0, UR4 ;  /* 0x0000000400007c20 */ /* 0x000fe20008400000 */
[----:B------:R-:W-:Y:S01]  /*0900*/  IMAD.WIDE.U32 R8, R11, R22, R16 ;  /* 0x000000160b087225 */ /* 0x000fe200078e0010 */
[----:B------:R-:W-:-:S03]  /*0910*/  ULDC UR4, c[0x0][0x154] ;  /* 0x0000550000047ab9 */ /* 0x000fc60000000800 */
[----:B------:R-:W-:Y:S01]  /*0920*/  IMAD R10, R13, R22, RZ ;  /* 0x000000160d0a7224 */ /* 0x000fe200078e02ff */
[----:B------:R-:W2:Y:S01]  /*0930*/  LDC R7, c[0x0][0x144] ;  /* 0x00005100ff077b82 */ /* 0x000ea20000000800 */
[----:B------:R-:W3:Y:S02]  /*0940*/  F2I.U32.TRUNC.NTZ R0, R0 ;  /* 0x0000000000007305 */ /* 0x000ee4000020f000 */
[----:B------:R-:W-:-:S04]  /*0950*/  IMAD R11, R11, R23, R10 ;  /* 0x000000170b0b7224 */ /* 0x000fc800078e020a */
[----:B------:R-:W-:Y:S01]  /*0960*/  IMAD.IADD R9, R9, 0x1, R11 ;  /* 0x0000000109097824 */ /* 0x000fe200078e020b */
[----:B------:R-:W4:Y:S01]  /*0970*/  LDC R24, c[0x0][0x608] ;  /* 0x00018200ff187b82 */ /* 0x000f220000000800 */
[----:B------:R-:W-:-:S03]  /*0980*/  IMAD.MOV.U32 R11, RZ, RZ, -0x1 ;  /* 0xffffffffff0b7424 */ /* 0x000fc600078e00ff */
[-CC-:B0-----:R-:W-:Y:S02]  /*0990*/  SHF.R.U64 R22, R8, R12.reuse, R9.reuse ;  /* 0x0000000c08167219 */ /* 0x181fe40000001209 */
[----:B------:R-:W-:Y:S02]  /*09a0*/  I2FP.F32.U32 R8, R5 ;  /* 0x0000000500087245 */ /* 0x000fe40000201000 */
[----:B------:R-:W0:Y:S01]  /*09b0*/  LDC R28, c[0x0][0x658] ;  /* 0x00019600ff1c7b82 */ /* 0x000e220000000800 */
[----:B-1----:R-:W-:Y:S01]  /*09c0*/  ISETP.NE.U32.AND P0, PT, R30, RZ, PT ;  /* 0x000000ff1e00720c */ /* 0x002fe20003f05070 */
[----:B---3--:R-:W-:Y:S02]  /*09d0*/  IMAD.MOV R10, RZ, RZ, -R0 ;  /* 0x000000ffff0a7224 */ /* 0x008fe400078e0a00 */
[----:B------:R-:W-:Y:S01]  /*09e0*/  FMUL R8, R8, UR4 ;  /* 0x0000000408087c20 */ /* 0x000fe20008400000 */
[----:B------:R-:W-:Y:S02]  /*09f0*/  SHF.R.U32.HI R9, RZ, R12, R9 ;  /* 0x0000000cff097219 */ /* 0x000fe40000011609 */
[----:B------:R-:W-:Y:S01]  /*0a00*/  ISETP.NE.AND.EX P0, PT, R31, RZ, PT, P0 ;  /* 0x000000ff1f00720c */ /* 0x000fe20003f05300 */
[----:B------:R1:W3:Y:S01]  /*0a10*/  F2I.U32.TRUNC.NTZ R15, R8 ;  /* 0x00000008000f7305 */ /* 0x0002e2000020f000 */
[----:B------:R-:W1:Y:S01]  /*0a20*/  LDC R20, c[0x0][0x148] ;  /* 0x00005200ff147b82 */ /* 0x000e620000000800 */
[----:B--2---:R-:W-:-:S07]  /*0a30*/  IMAD R0, R7, R10, R6 ;  /* 0x0000000a07007224 */ /* 0x004fce00078e0206 */
[----:B------:R-:W2:Y:S01]  /*0a40*/  LDC R26, c[0x0][0x600] ;  /* 0x00018000ff1a7b82 */ /* 0x000ea20000000800 */
[-CC-:B----4-:R-:W-:Y:S02]  /*0a50*/  SHF.R.U64 R32, R22, R24.reuse, R9.reuse ;  /* 0x0000001816207219 */ /* 0x190fe40000001209 */
[----:B------:R-:W-:Y:S01]  /*0a60*/  SHF.R.U32.HI R7, RZ, R24, R9 ;  /* 0x00000018ff077219 */ /* 0x000fe20000011609 */
[----:B------:R-:W-:-:S04]  /*0a70*/  IMAD.MOV.U32 R9, RZ, RZ, 0x1 ;  /* 0x00000001ff097424 */ /* 0x000fc800078e00ff */
[----:B------:R-:W4:Y:S01]  /*0a80*/  LDC R21, c[0x0][0x648] ;  /* 0x00019200ff157b82 */ /* 0x000f220000000800 */
[-C--:B0-----:R-:W-:Y:S02]  /*0a90*/  SHF.L.U32 R6, R11, R28.reuse, RZ ;  /* 0x0000001c0b067219 */ /* 0x081fe400000006ff */
[--C-:B------:R-:W-:Y:S02]  /*0aa0*/  SHF.R.U64 R24, R32, R28, R7.reuse ;  /* 0x0000001c20187219 */ /* 0x100fe40000001207 */
[----:B------:R-:W-:Y:S02]  /*0ab0*/  LOP3.LUT R13, RZ, R6, RZ, 0x33, !PT ;  /* 0x00000006ff0d7212 */ /* 0x000fe400078e33ff */
[-C--:B------:R-:W-:Y:S01]  /*0ac0*/  SHF.R.U32.HI R7, RZ, R28.reuse, R7 ;  /* 0x0000001cff077219 */ /* 0x080fe20000011607 */
[----:B------:R-:W0:Y:S01]  /*0ad0*/  LDC R23, c[0x0][0x638] ;  /* 0x00018e00ff177b82 */ /* 0x000e220000000800 */
[----:B------:R-:W-:Y:S01]  /*0ae0*/  SHF.L.U32 R12, R9, R28, RZ ;  /* 0x0000001c090c7219 */ /* 0x000fe200000006ff */
[----:B------:R-:W-:-:S06]  /*0af0*/  IMAD.MOV.U32 R6, RZ, RZ, R24 ;  /* 0x000000ffff067224 */ /* 0x000fcc00078e0018 */
[----:B------:R-:W0:Y:S01]  /*0b00*/  LDC R101, c[0x0][0x610] ;  /* 0x00018400ff657b82 */ /* 0x000e220000000800 */
[----:B-1-3--:R-:W-:Y:S05]  /*0b10*/  @!P0 BRA `(.L_x_6) ;  /* 0x0000000000288947 */ /* 0x00afea0003800000 */
[----:B------:R-:W1:Y:S02]  /*0b20*/  LDC R11, c[0x0][0x64c] ;  /* 0x00019300ff0b7b82 */ /* 0x000e640000000800 */
[----:B-1----:R-:W-:-:S05]  /*0b30*/  IADD3 R11, P0, R24, R11, RZ ;  /* 0x0000000b180b7210 */ /* 0x002fca0007f1e0ff */
        /* <DEDUP_REMOVED lines=8> */
.L_x_6:
[----:B----4-:R-:W-:Y:S01]  /*0bc0*/  SHF.R.U64 R6, R6, R21, R7 ;  /* 0x0000001506067219 */ /* 0x010fe20000001207 */
[----:B--2---:R-:W-:Y:S01]  /*0bd0*/  VIADD R7, R26, 0xffffffff ;  /* 0xffffffff1a077836 */ /* 0x004fe20000000000 */
[----:B------:R-:W-:Y:S01]  /*0be0*/  LOP3.LUT R13, R32, R13, RZ, 0xc0, !PT ;  /* 0x0000000d200d7212 */ /* 0x000fe200078ec0ff */
[----:B------:R-:W-:Y:S02]  /*0bf0*/  IMAD.MOV R15, RZ, RZ, -R15 ;  /* 0x000000ffff0f7224 */ /* 0x000fe400078e0a0f */
[----:B------:R-:W-:Y:S02]  /*0c00*/  IMAD.MOV R8, RZ, RZ, -R6 ;  /* 0x000000ffff087224 */ /* 0x000fe400078e0a06 */
[----:B------:R-:W-:Y:S01]  /*0c10*/  IMAD R13, R12, R6, R13 ;  /* 0x000000060c0d7224 */ /* 0x000fe200078e020d */
[----:B------:R-:W-:Y:S01]  /*0c20*/  LOP3.LUT R6, R22, R7, RZ, 0xc0, !PT ;  /* 0x0000000716067212 */ /* 0x000fe200078ec0ff */
[----:B------:R-:W-:Y:S02]  /*0c30*/  @P3 IMAD R0, R20, R15, R5 ;  /* 0x0000000f14003224 */ /* 0x000fe400078e0205 */
[----:B0-----:R-:W-:-:S02]  /*0c40*/  IMAD R5, R8, R23, R24 ;  /* 0x0000001708057224 */ /* 0x001fc400078e0218 */
[----:B------:R-:W-:Y:S02]  /*0c50*/  IMAD R101, R13, R101, R0 ;  /* 0x000000650d657224 */ /* 0x000fe400078e0200 */
[----:B------:R-:W-:Y:S02]  /*0c60*/  IMAD R6, R5, R26, R6 ;  /* 0x0000001a05067224 */ /* 0x000fe400078e0206 */
[----:B------:R-:W-:-:S03]  /*0c70*/  IMAD.MOV.U32 R0, RZ, RZ, 0x1 ;  /* 0x00000001ff007424 */ /* 0x000fc600078e00ff */
[----:B------:R-:W-:Y:S02]  /*0c80*/  SEL R100, R6, R101, !P3 ;  /* 0x0000006506647207 */ /* 0x000fe40005800000 */
[----:B------:R-:W-:-:S07]  /*0c90*/  SEL R101, R101, R6, !P3 ;  /* 0x0000000665657207 */ /* 0x000fce0005800000 */
.L_x_4:
[----:B------:R-:W-:-:S08]  /*0ca0*/  NOP ;  /* 0x0000000000007918 */ /* 0x000fd00000000000 */
[----:B------:R-:W0:Y:S02]  /*0cb0*/  USETMAXREG.TRY_ALLOC.CTAPOOL UP0, 0xe8 ;  /* 0x000000e8000079c8 */ /* 0x000e240008000600 */
[----:B0-----:R-:W-:-:S13]  /*0cc0*/  PLOP3.LUT P0, PT, PT, PT, UP0, 0x80, 0x0 ;  /* 0x000000000000781c */ /* 0x001fda0003f0f008 */
[----:B------:R-:W-:Y:S05]  /*0cd0*/  @!P0 BRA `(.L_x_4) ;  /* 0xfffffffc00f08947 */ /* 0x000fea000383ffff */
[----:B------:R-:W-:Y:S01]  /*0ce0*/  ULDC.64 UR4, c[0x0][0x598] ;  /* 0x0001660000047ab9 */ /* 0x000fe20000000a00 */
[----:B------:R-:W-:Y:S01]  /*0cf0*/  ULDC.64 UR38, c[0x0][0x208] ;  /* 0x0000820000267ab9 */ /* 0x000fe20000000a00 */
[----:B------:R-:W-:-:S04]  /*0d00*/  ISETP.NE.U32.AND P0, PT, RZ, UR4, PT ;  /* 0x00000004ff007c0c */ /* 0x000fc8000bf05070 */
[----:B------:R-:W-:-:S13]  /*0d10*/  ISETP.NE.AND.EX P0, PT, RZ, UR5, PT, P0 ;  /* 0x00000005ff007c0c */ /* 0x000fda000bf05300 */
[----:B------:R-:W-:Y:S05]  /*0d20*/  @!P0 BRA `(.L_x_7) ;  /* 0x00000000001c8947 */ /* 0x000fea0003800000 */
[----:B------:R-:W0:Y:S02]  /*0d30*/  LDC.64 R6, c[0x0][0x598] ;  /* 0x00016600ff067b82 */ /* 0x000e240000000a00 */
[----:B0-----:R-:W2:Y:S02]  /*0d40*/  LDG.E.64 R6, desc[UR38][R6.64] ;  /* 0x0000002606067981 */ /* 0x001ea4000c1e1b00 */
[----:B--2---:R-:W-:-:S04]  /*0d50*/  ISETP.NE.U32.AND P0, PT, R6, RZ, PT ;  /* 0x000000ff0600720c */ /* 0x004fc80003f05070 */
[----:B------:R-:W-:-:S13]  /*0d60*/  ISETP.NE.AND.EX P0, PT, R7, RZ, PT, P0 ;  /* 0x000000ff0700720c */ /* 0x000fda0003f05300 */
[----:B------:R-:W-:Y:S05]  /*0d70*/  @!P0 BRA `(.L_x_7) ;  /* 0x0000000000088947 */ /* 0x000fea0003800000 */
[----:B------:R0:W5:Y:S01]  /*0d80*/  LD.E R19, desc[UR38][R6.64] ;  /* 0x0000002606137980 */ /* 0x000162000c101900 */
[----:B------:R-:W-:Y:S05]  /*0d90*/  BRA `(.L_x_8) ;  /* 0x0000000000247947 */ /* 0x000fea0003800000 */
.L_x_7:
[----:B------:R-:W-:Y:S02]  /*0da0*/  ULDC.64 UR4, c[0x0][0x588] ;  /* 0x0001620000047ab9 */ /* 0x000fe40000000a00 */
[----:B------:R-:W-:-:S04]  /*0db0*/  ISETP.NE.U32.AND P0, PT, RZ, UR4, PT ;  /* 0x00000004ff007c0c */ /* 0x000fc8000bf05070 */
[----:B------:R-:W-:-:S13]  /*0dc0*/  ISETP.NE.AND.EX P0, PT, RZ, UR5, PT, P0 ;  /* 0x00000005ff007c0c */ /* 0x000fda000bf05300 */
[----:B------:R-:W-:Y:S05]  /*0dd0*/  @!P0 BRA `(.L_x_9) ;  /* 0x00000000000c8947 */ /* 0x000fea0003800000 */
[----:B------:R-:W0:Y:S02]  /*0de0*/  LDC.64 R6, c[0x0][0x588] ;  /* 0x00016200ff067b82 */ /* 0x000e240000000a00 */
[----:B0-----:R1:W5:Y:S01]  /*0df0*/  LDG.E R19, desc[UR38][R6.64] ;  /* 0x0000002606137981 */ /* 0x001362000c1e1900 */
[----:B------:R-:W-:Y:S05]  /*0e00*/  BRA `(.L_x_8) ;  /* 0x0000000000087947 */ /* 0x000fea0003800000 */
.L_x_9:
[----:B------:R-:W-:Y:S02]  /*0e10*/  ULDC UR4, c[0x0][0x580] ;  /* 0x0001600000047ab9 */ /* 0x000fe40000000800 */
[----:B------:R-:W-:-:S07]  /*0e20*/  IMAD.U32 R19, RZ, RZ, UR4 ;  /* 0x00000004ff137e24 */ /* 0x000fce000f8e00ff */
.L_x_8:
[----:B------:R-:W-:Y:S02]  /*0e30*/  ULDC.64 UR4, c[0x0][0x5a0] ;  /* 0x0001680000047ab9 */ /* 0x000fe40000000a00 */
[----:B------:R-:W-:-:S04]  /*0e40*/  ISETP.NE.U32.AND P0, PT, RZ, UR4, PT ;  /* 0x00000004ff007c0c */ /* 0x000fc8000bf05070 */
[----:B------:R-:W-:-:S13]  /*0e50*/  ISETP.NE.AND.EX P0, PT, RZ, UR5, PT, P0 ;  /* 0x00000005ff007c0c */ /* 0x000fda000bf05300 */
[----:B------:R-:W-:Y:S05]  /*0e60*/  @!P0 BRA `(.L_x_10) ;  /* 0x00000000001c8947 */ /* 0x000fea0003800000 */
[----:B01----:R-:W0:Y:S02]  /*0e70*/  LDC.64 R6, c[0x0][0x5a0] ;  /* 0x00016800ff067b82 */ /* 0x003e240000000a00 */
[----:B0-----:R-:W2:Y:S02]  /*0e80*/  LDG.E.64 R6, desc[UR38][R6.64] ;  /* 0x0000002606067981 */ /* 0x001ea4000c1e1b00 */
[----:B--2---:R-:W-:-:S04]  /*0e90*/  ISETP.NE.U32.AND P0, PT, R6, RZ, PT ;  /* 0x000000ff0600720c */ /* 0x004fc80003f05070 */
[----:B------:R-:W-:-:S13]  /*0ea0*/  ISETP.NE.AND.EX P0, PT, R7, RZ, PT, P0 ;  /* 0x000000ff0700720c */ /* 0x000fda0003f05300 */
[----:B------:R-:W-:Y:S05]  /*0eb0*/  @!P0 BRA `(.L_x_10) ;  /* 0x0000000000088947 */ /* 0x000fea0003800000 */
[----:B------:R0:W5:Y:S01]  /*0ec0*/  LD.E R88, desc[UR38][R6.64] ;  /* 0x0000002606587980 */ /* 0x000162000c101900 */
[----:B------:R-:W-:Y:S05]  /*0ed0*/  BRA `(.L_x_11) ;  /* 0x0000000000247947 */ /* 0x000fea0003800000 */
.L_x_10:
[----:B------:R-:W-:Y:S02]  /*0ee0*/  ULDC.64 UR4, c[0x0][0x590] ;  /* 0x0001640000047ab9 */ /* 0x000fe40000000a00 */
[----:B------:R-:W-:-:S04]  /*0ef0*/  ISETP.NE.U32.AND P0, PT, RZ, UR4, PT ;  /* 0x00000004ff007c0c */ /* 0x000fc8000bf05070 */
[----:B------:R-:W-:-:S13]  /*0f00*/  ISETP.NE.AND.EX P0, PT, RZ, UR5, PT, P0 ;  /* 0x00000005ff007c0c */ /* 0x000fda000bf05300 */
[----:B------:R-:W-:Y:S05]  /*0f10*/  @!P0 BRA `(.L_x_12) ;  /* 0x00000000000c8947 */ /* 0x000fea0003800000 */
[----:B------:R-:W2:Y:S02]  /*0f20*/  LDC.64 R88, c[0x0][0x590] ;  /* 0x00016400ff587b82 */ /* 0x000ea40000000a00 */
[----:B--2---:R2:W5:Y:S01]  /*0f30*/  LDG.E R88, desc[UR38][R88.64] ;  /* 0x0000002658587981 */ /* 0x004562000c1e1900 */
[----:B------:R-:W-:Y:S05]  /*0f40*/  BRA `(.L_x_11) ;  /* 0x0000000000087947 */ /* 0x000fea0003800000 */
.L_x_12:
[----:B------:R-:W-:Y:S02]  /*0f50*/  ULDC UR4, c[0x0][0x584] ;  /* 0x0001610000047ab9 */ /* 0x000fe40000000800 */
[----:B------:R-:W-:-:S07]  /*0f60*/  IMAD.U32 R88, RZ, RZ, UR4 ;  /* 0x00000004ff587e24 */ /* 0x000fce000f8e00ff */
.L_x_11:
[----:B------:R-:W-:-:S13]  /*0f70*/  LOP3.LUT P0, RZ, R0, 0xff, RZ, 0xc0, !PT ;  /* 0x000000ff00ff7812 */ /* 0x000fda000780c0ff */
[----:B------:R-:W-:Y:S05]  /*0f80*/  @!P0 EXIT ;  /* 0x000000000000894d */ /* 0x000fea0003800000 */
[----:B------:R-:W3:Y:S01]  /*0f90*/  LDC R90, c[0x0][0x658] ;  /* 0x00019600ff5a7b82 */ /* 0x000ee20000000800 */
[----:B------:R-:W-:Y:S01]  /*0fa0*/  ULDC.64 UR6, c[0x0][0x288] ;  /* 0x0000a20000067ab9 */ /* 0x000fe20000000a00 */
[----:B------:R-:W-:Y:S01]  /*0fb0*/  LOP3.LUT R14, R14, 0x1, RZ, 0xc0, !PT ;  /* 0x000000010e0e7812 */ /* 0x000fe200078ec0ff */
[----:B------:R-:W-:Y:S01]  /*0fc0*/  UIADD3 UR4, UR7, 0x3f, URZ ;  /* 0x0000003f07047890 */ /* 0x000fe2000fffe03f */
[----:B------:R-:W-:Y:S01]  /*0fd0*/  SHF.R.U32.HI R0, RZ, 0x2, R3 ;  /* 0x00000002ff007819 */ /* 0x000fe20000011603 */
[----:B01----:R-:W-:Y:S01]  /*0fe0*/  IMAD.MOV.U32 R7, RZ, RZ, -0x1 ;  /* 0xffffffffff077424 */ /* 0x003fe200078e00ff */
[----:B------:R-:W-:Y:S01]  /*0ff0*/  SHF.R.U32.HI R4, RZ, 0x1, R4 ;  /* 0x00000001ff047819 */ /* 0x000fe20000011604 */
[----:B------:R-:W-:Y:S01]  /*1000*/  USHF.R.S32.HI UR5, URZ, 0x1f, UR4 ;  /* 0x0000001f3f057899 */ /* 0x000fe20008011404 */
[----:B------:R-:W0:Y:S01]  /*1010*/  LDC.64 R92, c[0x0][0x5c8] ;  /* 0x00017200ff5c7b82 */ /* 0x000e220000000a00 */
[----:B------:R-:W-:Y:S01]  /*1020*/  IMAD.SHL.U32 R5, R14, 0x40, RZ ;  /* 0x000000400e057824 */ /* 0x000fe200078e00ff */
[----:B------:R-:W-:Y:S01]  /*1030*/  LOP3.LUT R0, R0, 0x7, RZ, 0xc0, !PT ;  /* 0x0000000700007812 */ /* 0x000fe200078ec0ff */
[----:B------:R-:W-:Y:S01]  /*1040*/  ULEA.HI UR5, UR5, UR4, URZ, 0x6 ;  /* 0x0000000405057291 */ /* 0x000fe2000f8f303f */
[----:B------:R-:W-:Y:S01]  /*1050*/  LOP3.LUT R23, R4, 0x30, RZ, 0xc0, !PT ;  /* 0x0000003004177812 */ /* 0x000fe200078ec0ff */
[----:B------:R-:W-:Y:S01]  /*1060*/  IMAD.MOV.U32 R9, RZ, RZ, 0x1 ;  /* 0x00000001ff097424 */ /* 0x000fe200078e00ff */
[--C-:B------:R-:W-:Y:S01]  /*1070*/  LOP3.LUT R22, R5, 0x40, R0.reuse, 0xe2, !PT ;  /* 0x0000004005167812 */ /* 0x100fe200078ee200 */
[----:B------:R-:W-:Y:S01]  /*1080*/  USHF.R.S32.HI UR43, URZ, 0x6, UR5 ;  /* 0x000000063f2b7899 */ /* 0x000fe20008011405 */
[----:B------:R-:W1:Y:S01]  /*1090*/  LDC R95, c[0x0][0x600] ;  /* 0x00018000ff5f7b82 */ /* 0x000e620000000800 */
[-C--:B------:R-:W-:Y:S01]  /*10a0*/  IADD3 R5, RZ, -R23.reuse, -R0 ;  /* 0x80000017ff057210 */ /* 0x080fe20007ffe800 */
[----:B------:R-:W-:Y:S01]  /*10b0*/  IMAD.U32 R6, RZ, RZ, UR6 ;  /* 0x00000006ff067e24 */ /* 0x000fe2000f8e00ff */
[C---:B--2---:R-:W-:Y:S01]  /*10c0*/  LOP3.LUT R89, R3.reuse, 0x3, RZ, 0xc0, !PT ;  /* 0x0000000303597812 */ /* 0x044fe200078ec0ff */
[----:B------:R-:W-:Y:S01]  /*10d0*/  UISETP.LT.AND UP0, UPT, UR43, 0x1, UPT ;  /* 0x000000012b00788c */ /* 0x000fe2000bf01270 */
[----:B------:R-:W-:Y:S01]  /*10e0*/  LOP3.LUT R94, R3, 0x80, RZ, 0xc0, !PT ;  /* 0x00000080035e7812 */ /* 0x000fe200078ec0ff */
[----:B------:R-:W-:Y:S01]  /*10f0*/  IMAD R5, R14, -0x40, R5 ;  /* 0xffffffc00e057824 */ /* 0x000fe200078e0205 */
[----:B------:R-:W-:Y:S01]  /*1100*/  ULDC UR4, c[0x0][0x284] ;  /* 0x0000a10000047ab9 */ /* 0x000fe20000000800 */
[-C--:B---3--:R-:W-:Y:S01]  /*1110*/  SHF.L.U32 R7, R7, R90.reuse, RZ ;  /* 0x0000005a07077219 */ /* 0x088fe200000006ff */
[----:B------:R-:W-:Y:S01]  /*1120*/  USEL UR44, UR43, 0x1, UP0 ;  /* 0x000000012b2c7887 */ /* 0x000fe20008000000 */
[----:B------:R-:W-:Y:S01]  /*1130*/  LOP3.LUT R22, R22, R23, RZ, 0xfc, !PT ;  /* 0x0000001716167212 */ /* 0x000fe200078efcff */
[----:B------:R-:W-:Y:S01]  /*1140*/  IMAD R89, R89, -0x2, R6 ;  /* 0xfffffffe59597824 */ /* 0x000fe200078e0206 */
[----:B------:R-:W-:Y:S01]  /*1150*/  SHF.L.U32 R90, R9, R90, RZ ;  /* 0x0000005a095a7219 */ /* 0x000fe200000006ff */
[----:B------:R-:W-:Y:S01]  /*1160*/  VIADD R97, R5, UR4 ;  /* 0x0000000405617c36 */ /* 0x000fe20008000000 */
[----:B------:R-:W-:Y:S01]  /*1170*/  LOP3.LUT R98, R18, 0x1, RZ, 0xfc, !PT ;  /* 0x0000000112627812 */ /* 0x000fe200078efcff */
[----:B------:R-:W-:Y:S01]  /*1180*/  IMAD.MOV.U32 R23, RZ, RZ, RZ ;  /* 0x000000ffff177224 */ /* 0x000fe200078e00ff */
[C---:B0-----:R-:W-:Y:S01]  /*1190*/  SHF.L.U64.HI R91, R92.reuse, 0x3, R93 ;  /* 0x000000035c5b7819 */ /* 0x041fe2000001025d */
[----:B------:R-:W-:Y:S01]  /*11a0*/  IMAD.SHL.U32 R92, R92, 0x8, RZ ;  /* 0x000000085c5c7824 */ /* 0x000fe200078e00ff */
[----:B------:R-:W-:Y:S01]  /*11b0*/  SHF.R.U32.HI R94, RZ, 0x7, R94 ;  /* 0x00000007ff5e7819 */ /* 0x000fe2000001165e */
[----:B------:R-:W-:Y:S01]  /*11c0*/  IMAD.SHL.U32 R93, R3, 0x2, RZ ;  /* 0x00000002035d7824 */ /* 0x000fe200078e00ff */
[----:B------:R-:W-:Y:S01]  /*11d0*/  LOP3.LUT R96, RZ, R7, RZ, 0x33, !PT ;  /* 0x00000007ff607212 */ /* 0x000fe200078e33ff */
[----:B------:R-:W-:Y:S01]  /*11e0*/  UIADD3 UR44, UR43, -UR44, URZ ;  /* 0x8000002c2b2c7290 */ /* 0x000fe2000fffe03f */
[----:B------:R-:W-:Y:S01]  /*11f0*/  UMOV UR40, URZ ;  /* 0x0000003f00287c82 */ /* 0x000fe20008000000 */
[----:B-1----:R-:W-:Y:S01]  /*1200*/  VIADD R95, R95, 0xffffffff ;  /* 0xffffffff5f5f7836 */ /* 0x002fe20000000000 */
[----:B------:R-:W-:-:S09]  /*1210*/  UMOV UR41, URZ ;  /* 0x0000003f00297c82 */ /* 0x000fd20008000000 */
.L_x_158:
[----:B0-----:R-:W0:Y:S01]  /*1220*/  SHFL.IDX PT, R0, R94, RZ, 0x1f ;  /* 0x00001fff5e007589 */ /* 0x001e2200000e0000 */
[----:B-1----:R-:W1:Y:S01]  /*1230*/  S2UR UR7, SR_CgaCtaId ;  /* 0x00000000000779c3 */ /* 0x002e620000008800 */
[----:B------:R-:W-:Y:S01]  /*1240*/  UMOV UR6, 0x400 ;  /* 0x0000040000067882 */ /* 0x000fe20000000000 */
[----:B0-----:R-:W-:Y:S01]  /*1250*/  R2UR UR4, R0 ;  /* 0x00000000000472ca */ /* 0x001fe200000e0000 */
[----:B-1----:R-:W-:-:S12]  /*1260*/  ULEA UR46, UR7, UR6, 0x18 ;  /* 0x00000006072e7291 */ /* 0x002fd8000f8ec03f */
[----:B------:R-:W-:-:S04]  /*1270*/  ULEA.HI UR5, UR4, UR4, URZ, 0x1 ;  /* 0x0000000404057291 */ /* 0x000fc8000f8f083f */
[----:B------:R-:W-:-:S04]  /*1280*/  ULOP3.LUT UR5, UR5, 0x7fffe, URZ, 0xc0, !UPT ;  /* 0x0007fffe05057892 */ /* 0x000fc8000f8ec03f */
[----:B------:R-:W-:-:S03]  /*1290*/  UIADD3 UR5, UR4, -UR5, URZ ;  /* 0x8000000504057290 */ /* 0x000fc6000fffe03f */
[----:B------:R-:W-:Y:S01]  /*12a0*/  ULDC UR4, c[0x0][0x28c] ;  /* 0x0000a30000047ab9 */ /* 0x000fe20000000800 */
[----:B------:R-:W-:Y:S01]  /*12b0*/  ULEA UR5, UR5, UR46, 0xd ;  /* 0x0000002e05057291 */ /* 0x000fe2000f8e683f */
[----:B------:R-:W-:-:S03]  /*12c0*/  ISETP.LT.AND P0, PT, RZ, UR4, PT ;  /* 0x00000004ff007c0c */ /* 0x000fc6000bf01270 */
[----:B------:R-:W-:-:S04]  /*12d0*/  UIADD3 UR5, UR5, 0x180, URZ ;  /* 0x0000018005057890 */ /* 0x000fc8000fffe03f */
[----:B------:R-:W-:-:S04]  /*12e0*/  USHF.R.U32.HI UR5, URZ, 0x4, UR5 ;  /* 0x000000043f057899 */ /* 0x000fc80008011605 */
[----:B------:R-:W-:Y:S02]  /*12f0*/  ULOP3.LUT UR45, UR5, 0x3fff, URZ, 0xc0, !UPT ;  /* 0x00003fff052d7892 */ /* 0x000fe4000f8ec03f */
[----:B--2345:R-:W-:Y:S10]  /*1300*/  @P0 BRA `(.L_x_13) ;  /* 0x0000000000400947 */ /* 0x03cff40003800000 */
[----:B------:R-:W-:Y:S01]  /*1310*/  MOV R0, 0x0 ;  /* 0x0000000000007802 */ /* 0x000fe20000000f00 */
[----:B------:R-:W-:Y:S01]  /*1320*/  ULDC.64 UR4, c[0x4][0x68] ;  /* 0x01001a0000047ab9 */ /* 0x000fe20000000a00 */
[----:B------:R-:W-:Y:S01]  /*1330*/  ULDC.64 UR6, c[0x4][0x8] ;  /* 0x0100020000067ab9 */ /* 0x000fe20000000a00 */
[----:B------:R-:W-:Y:S01]  /*1340*/  IMAD.U32 R4, RZ, RZ, UR4 ;  /* 0x00000004ff047e24 */ /* 0x000fe2000f8e00ff */
[----:B------:R0:W1:Y:S01]  /*1350*/  LDC.64 R14, c[0x4][R0] ;  /* 0x01000000000e7b82 */ /* 0x0000620000000a00 */
[----:B------:R-:W-:Y:S01]  /*1360*/  IMAD.U32 R5, RZ, RZ, UR5 ;  /* 0x00000005ff057e24 */ /* 0x000fe2000f8e00ff */
[----:B------:R-:W-:Y:S01]  /*1370*/  ULDC.64 UR4, c[0x4][0x70] ;  /* 0x01001c0000047ab9 */ /* 0x000fe20000000a00 */
[----:B------:R-:W-:Y:S02]  /*1380*/  IMAD.U32 R10, RZ, RZ, UR6 ;  /* 0x00000006ff0a7e24 */ /* 0x000fe4000f8e00ff */
[----:B------:R-:W-:Y:S02]  /*1390*/  IMAD.U32 R6, RZ, RZ, UR4 ;  /* 0x00000004ff067e24 */ /* 0x000fe4000f8e00ff */
[----:B------:R-:W-:-:S02]  /*13a0*/  IMAD.U32 R7, RZ, RZ, UR5 ;  /* 0x00000005ff077e24 */ /* 0x000fc4000f8e00ff */
[----:B------:R-:W-:Y:S02]  /*13b0*/  IMAD.U32 R11, RZ, RZ, UR7 ;  /* 0x00000007ff0b7e24 */ /* 0x000fe4000f8e00ff */
[----:B------:R-:W-:Y:S02]  /*13c0*/  IMAD.MOV.U32 R8, RZ, RZ, 0x1e1 ;  /* 0x000001e1ff087424 */ /* 0x000fe400078e00ff */
[----:B------:R-:W-:Y:S02]  /*13d0*/  IMAD.MOV.U32 R12, RZ, RZ, 0x1 ;  /* 0x00000001ff0c7424 */ /* 0x000fe400078e00ff */
[----:B0-----:R-:W-:-:S07]  /*13e0*/  IMAD.MOV.U32 R13, RZ, RZ, RZ ;  /* 0x000000ffff0d7224 */ /* 0x001fce00078e00ff */
[----:B------:R-:W-:-:S07]  /*13f0*/  LEPC R20, `(.L_x_13) ;  /* 0x000000001014794e */ /* 0x000fce0000000000 */
[----:B-1---5:R-:W-:Y:S05]  /*1400*/  CALL.ABS.NOINC R14 ;  /* 0x000000000e007343 */ /* 0x022fea0003c00000 */
.L_x_13:
[----:B------:R-:W-:-:S13]  /*1410*/  ISETP.NE.AND P0, PT, R98, 0x3, PT ;  /* 0x000000036200780c */ /* 0x000fda0003f05270 */
[----:B------:R-:W-:Y:S05]  /*1420*/  @!P0 BRA `(.L_x_14) ;  /* 0x0000000000048947 */ /* 0x000fea0003800000 */
[----:B------:R-:W-:Y:S01]  /*1430*/  BPT.TRAP 0x1 ;  /* 0x000000040000795c */ /* 0x000fe20000300000 */
.L_x_14:
[----:B------:R-:W-:Y:S02]  /*1440*/  IMAD.U32 R3, RZ, RZ, UR41 ;  /* 0x00000029ff037e24 */ /* 0x000fe4000f8e00ff */
[----:B------:R-:W-:-:S03]  /*1450*/  IMAD.U32 R0, RZ, RZ, UR40 ;  /* 0x00000028ff007e24 */ /* 0x000fc6000f8e00ff */
[----:B------:R-:W-:Y:S02]  /*1460*/  LEA R3, R3, UR46, 0x3 ;  /* 0x0000002e03037c11 */ /* 0x000fe4000f8e18ff */
[----:B------:R-:W-:-:S04]  /*1470*/  SHF.L.U32 R0, R0, 0x1f, RZ ;  /* 0x0000001f00007819 */ /* 0x000fc800000006ff */
[----:B------:R0:W1:Y:S01]  /*1480*/  SYNCS.PHASECHK.TRANS64.TRYWAIT P1, [R3+URZ], R0 ;  /* 0x00000000030075a7 */ /* 0x000062000802017f */
[----:B------:R-:W-:Y:S05]  /*1490*/  @!P0 BRA `(.L_x_15) ;  /* 0x0000000000048947 */ /* 0x000fea0003800000 */
[----:B------:R-:W-:Y:S01]  /*14a0*/  BPT.TRAP 0x1 ;  /* 0x000000040000795c */ /* 0x000fe20000300000 */
.L_x_15:
[----:B------:R-:W-:-:S05]  /*14b0*/  IMAD.U32 R4, RZ, RZ, UR44 ;  /* 0x0000002cff047e24 */ /* 0x000fca000f8e00ff */
[----:B------:R-:W-:Y:S01]  /*14c0*/  ISETP.GE.AND P2, PT, R4, 0x1, PT ;  /* 0x000000010400780c */ /* 0x000fe20003f46270 */
[----:B-1----:R-:W-:-:S12]  /*14d0*/  @P1 BRA `(.L_x_16) ;  /* 0x0000000000081947 */ /* 0x002fd80003800000 */
[----:B------:R-:W1:Y:S02]  /*14e0*/  SYNCS.PHASECHK.TRANS64.TRYWAIT P1, [R3+URZ], R0 ;  /* 0x00000000030075a7 */ /* 0x000e64000802017f */
[----:B-1----:R-:W-:Y:S05]  /*14f0*/  @!P1 BRA `(.L_x_17) ;  /* 0x00000068003c9947 */ /* 0x002fea0003800000 */
.L_x_16:
[----:B------:R-:W-:Y:S05]  /*1500*/  WARPSYNC.ALL ;  /* 0x0000000000007948 */ /* 0x000fea0003800000 */
[----:B------:R-:W-:Y:S01]  /*1510*/  UIADD3 UR4, UR46, 0x1c180, URZ ;  /* 0x0001c1802e047890 */ /* 0x000fe2000fffe03f */
[----:B------:R-:W-:Y:S01]  /*1520*/  WARPGROUP.ARRIVE ;  /* 0x00000000000079c5 */ /* 0x000fe20000000000 */
[----:B------:R-:W-:Y:S02]  /*1530*/  ULEA UR5, UR41, UR45, 0xa ;  /* 0x0000002d29057291 */ /* 0x000fe4000f8e503f */
[----:B------:R-:W-:Y:S01]  /*1540*/  USHF.R.U32.HI UR4, URZ, 0x4, UR4 ;  /* 0x000000043f047899 */ /* 0x000fe20008011604 */
[----:B------:R-:W-:Y:S01]  /*1550*/  UMOV UR9, 0x40000040 ;  /* 0x4000004000097882 */ /* 0x000fe20000000000 */
[----:B------:R-:W-:-:S02]  /*1560*/  UMOV UR11, 0x40000040 ;  /* 0x40000040000b7882 */ /* 0x000fc40000000000 */
[----:B------:R-:W-:Y:S01]  /*1570*/  ULOP3.LUT UR4, UR4, 0x3fff, URZ, 0xc0, !UPT ;  /* 0x00003fff04047892 */ /* 0x000fe2000f8ec03f */
[----:B------:R-:W-:-:S03]  /*1580*/  UMOV UR8, UR5 ;  /* 0x0000000500087c82 */ /* 0x000fc60008000000 */
[----:B------:R-:W-:-:S04]  /*1590*/  ULOP3.LUT UR4, UR4, 0x2000000, URZ, 0xfc, !UPT ;  /* 0x0200000004047892 */ /* 0x000fc8000f8efc3f */
[----:B------:R-:W-:-:S07]  /*15a0*/  ULEA UR6, UR41, UR4, 0xa ;  /* 0x0000000429067291 */ /* 0x000fce000f8e503f */
[----:B------:R-:W-:Y:S02]  /*15b0*/  UMOV UR10, UR6 ;  /* 0x00000006000a7c82 */ /* 0x000fe40008000000 */
[----:B------:R-:W-:Y:S01]  /*15c0*/  HGMMA.64x128x16.F32 R24, gdesc[UR8].tnspA.tnspB, RZ, !UPT, gsb0 ;  /* 0x61e00000081879f0 */ /* 0x000fe2000c0008ff */
[----:B------:R-:W-:Y:S02]  /*15d0*/  UIADD3 UR8, UR5, 0x80, URZ ;  /* 0x0000008005087890 */ /* 0x000fe4000fffe03f */
[----:B------:R-:W-:Y:S01]  /*15e0*/  UIADD3 UR10, UR6, 0x80, URZ ;  /* 0x00000080060a7890 */ /* 0x000fe2000fffe03f */
[----:B------:R-:W-:Y:S01]  /*15f0*/  UMOV UR9, 0x40000040 ;  /* 0x4000004000097882 */ /* 0x000fe20000000000 */
[----:B------:R-:W-:Y:S01]  /*1600*/  UMOV UR11, 0x40000040 ;  /* 0x40000040000b7882 */ /* 0x000fe20000000000 */
[----:B------:R-:W-:Y:S02]  /*1610*/  WARPGROUP.DEPBAR.LE gsb0, 0x0 ;  /* 0x00008000000079c5 */ /* 0x000fe40000010000 */
[----:B------:R-:W-:-:S06]  /*1620*/  WARPGROUP.ARRIVE ;  /* 0x00000000000079c5 */ /* 0x000fcc0000000000 */
[----:B------:R-:W-:Y:S01]  /*1630*/  HGMMA.64x128x16.F32 R24, gdesc[UR8].tnspA.tnspB, R24, gsb0 ;  /* 0x61e00000081879f0 */ /* 0x000fe20008000818 */
        /* <DEDUP_REMOVED lines=13> */
[----:B------:R-:W-:Y:S03]  /*1710*/  HGMMA.64x128x16.F32 R24, gdesc[UR8].tnspA.tnspB, R24, gsb0 ;  /* 0x61e00000081879f0 */ /* 0x000fe60008000818 */
[----:B------:R-:W-:Y:S02]  /*1720*/  WARPGROUP.DEPBAR.LE gsb0, 0x0 ;  /* 0x00008000000079c5 */ /* 0x000fe40000010000 */
[----:B------:R-:W-:Y:S05]  /*1730*/  @!P2 BRA `(.L_x_18) ;  /* 0x00000004001ca947 */ /* 0x000fea0003800000 */
[----:B------:R-:W-:Y:S01]  /*1740*/  UIADD3 UR5, UR41, 0x1, URZ ;  /* 0x0000000129057890 */ /* 0x000fe2000fffe03f */
[----:B01----:R-:W-:-:S03]  /*1750*/  IMAD.U32 R0, RZ, RZ, UR44 ;  /* 0x0000002cff007e24 */ /* 0x003fc6000f8e00ff */
[----:B------:R-:W-:-:S04]  /*1760*/  UISETP.NE.AND UP0, UPT, UR5, 0x7, UPT ;  /* 0x000000070500788c */ /* 0x000fc8000bf05270 */
[----:B------:R-:W-:Y:S02]  /*1770*/  USEL UR6, URZ, 0x1, UP0 ;  /* 0x000000013f067887 */ /* 0x000fe40008000000 */
[----:B------:R-:W-:Y:S02]  /*1780*/  USEL UR5, UR5, URZ, UP0 ;  /* 0x0000003f05057287 */ /* 0x000fe40008000000 */
[----:B------:R-:W-:-:S06]  /*1790*/  ULOP3.LUT UR6, UR40, UR6, URZ, 0x3c, !UPT ;  /* 0x0000000628067292 */ /* 0x000fcc000f8e3c3f */
[----:B------:R-:W-:Y:S01]  /*17a0*/  IMAD.U32 R5, RZ, RZ, UR6 ;  /* 0x00000006ff057e24 */ /* 0x000fe2000f8e00ff */
[----:B------:R-:W-:-:S06]  /*17b0*/  UMOV UR6, UR41 ;  /* 0x0000002900067c82 */ /* 0x000fcc0008000000 */
.L_x_25:
[----:B01----:R-:W-:Y:S05]  /*17c0*/  @!P0 BRA `(.L_x_19) ;  /* 0x0000000000048947 */ /* 0x003fea0003800000 */
[----:B------:R-:W-:Y:S01]  /*17d0*/  BPT.TRAP 0x1 ;  /* 0x000000040000795c */ /* 0x000fe20000300000 */
.L_x_19:
[----:B------:R-:W0:Y:S01]  /*17e0*/  S2UR UR8, SR_CgaCtaId ;  /* 0x00000000000879c3 */ /* 0x000e220000008800 */
[----:B------:R-:W-:Y:S01]  /*17f0*/  UMOV UR7, 0x400 ;  /* 0x0000040000077882 */ /* 0x000fe20000000000 */
[----:B------:R-:W-:Y:S01]  /*1800*/  SHF.L.U32 R3, R5, 0x1f, RZ ;  /* 0x0000001f05037819 */ /* 0x000fe200000006ff */
[----:B0-----:R-:W-:-:S04]  /*1810*/  ULEA UR13, UR8, UR7, 0x18 ;  /* 0x00000007080d7291 */ /* 0x001fc8000f8ec03f */
[----:B------:R-:W-:-:S09]  /*1820*/  ULEA UR7, UR5, UR13, 0x3 ;  /* 0x0000000d05077291 */ /* 0x000fd2000f8e183f */
[----:B------:R0:W1:Y:S01]  /*1830*/  SYNCS.PHASECHK.TRANS64.TRYWAIT P1, [UR7], R3 ;  /* 0x00000003ff0075a7 */ /* 0x0000620008020147 */
[----:B------:R-:W-:Y:S05]  /*1840*/  @!P0 BRA `(.L_x_20) ;  /* 0x0000000000048947 */ /* 0x000fea0003800000 */
[----:B------:R-:W-:Y:S01]  /*1850*/  BPT.TRAP 0x1 ;  /* 0x000000040000795c */ /* 0x000fe20000300000 */
.L_x_20:
[----:B-1----:R-:W-:Y:S05]  /*1860*/  @P1 BRA `(.L_x_21) ;  /* 0x0000000000081947 */ /* 0x002fea0003800000 */
[----:B------:R-:W1:Y:S02]  /*1870*/  SYNCS.PHASECHK.TRANS64.TRYWAIT P1, [UR7], R3 ;  /* 0x00000003ff0075a7 */ /* 0x000e640008020147 */
[----:B-1----:R-:W-:Y:S05]  /*1880*/  @!P1 BRA `(.L_x_22) ;  /* 0x00000064006c9947 */ /* 0x002fea0003800000 */
.L_x_21:
[----:B------:R-:W-:Y:S01]  /*1890*/  ULEA UR7, UR5, UR45, 0xa ;  /* 0x0000002d05077291 */ /* 0x000fe2000f8e503f */
[----:B------:R-:W-:Y:S01]  /*18a0*/  WARPGROUP.ARRIVE ;  /* 0x00000000000079c5 */ /* 0x000fe20000000000 */
[----:B------:R-:W-:Y:S01]  /*18b0*/  ULEA UR12, UR5, UR4, 0xa ;  /* 0x00000004050c7291 */ /* 0x000fe2000f8e503f */
[----:B------:R-:W-:Y:S01]  /*18c0*/  UMOV UR9, 0x40000040 ;  /* 0x4000004000097882 */ /* 0x000fe20000000000 */
[----:B------:R-:W-:-:S03]  /*18d0*/  UMOV UR11, 0x40000040 ;  /* 0x40000040000b7882 */ /* 0x000fc60000000000 */
[----:B------:R-:W-:Y:S02]  /*18e0*/  UMOV UR8, UR7 ;  /* 0x0000000700087c82 */ /* 0x000fe40008000000 */
[----:B------:R-:W-:Y:S02]  /*18f0*/  UMOV UR10, UR12 ;  /* 0x0000000c000a7c82 */ /* 0x000fe40008000000 */
[----:B------:R-:W-:Y:S01]  /*1900*/  HGMMA.64x128x16.F32 R24, gdesc[UR8].tnspA.tnspB, R24, gsb0 ;  /* 0x61e00000081879f0 */ /* 0x000fe20008000818 */
[----:B------:R-:W-:Y:S02]  /*1910*/  UIADD3 UR8, UR7, 0x80, URZ ;  /* 0x0000008007087890 */ /* 0x000fe4000fffe03f */
[----:B------:R-:W-:Y:S01]  /*1920*/  UIADD3 UR10, UR12, 0x80, URZ ;  /* 0x000000800c0a7890 */ /* 0x000fe2000fffe03f */
[----:B------:R-:W-:Y:S01]  /*1930*/  UMOV UR9, 0x40000040 ;  /* 0x4000004000097882 */ /* 0x000fe20000000000 */
[----:B------:R-:W-:Y:S01]  /*1940*/  UMOV UR11, 0x40000040 ;  /* 0x40000040000b7882 */ /* 0x000fe20000000000 */
[----:B------:R-:W-:-:S02]  /*1950*/  WARPGROUP.DEPBAR.LE gsb0, 0x0 ;  /* 0x00008000000079c5 */ /* 0x000fc40000010000 */
        /* <DEDUP_REMOVED lines=18> */
[----:B------:R-:W-:Y:S01]  /*1a80*/  BPT.TRAP 0x1 ;  /* 0x000000040000795c */ /* 0x000fe20000300000 */
.L_x_23:
[----:B------:R-:W-:Y:S01]  /*1a90*/  ULEA UR7, UR6, UR13, 0x3 ;  /* 0x0000000d06077291 */ /* 0x000fe2000f8e183f */
[----:B------:R-:W-:-:S03]  /*1aa0*/  ISETP.GT.U32.AND P1, PT, R18, 0x1, PT ;  /* 0x000000011200780c */ /* 0x000fc60003f24070 */
[----:B------:R-:W-:-:S04]  /*1ab0*/  UIADD3 UR7, UR7, 0x38, URZ ;  /* 0x0000003807077890 */ /* 0x000fc8000fffe03f */
[----:B------:R-:W-:-:S09]  /*1ac0*/  UPRMT UR7, URZ, 0x654, UR7 ;  /* 0x000006543f077896 */ /* 0x000fd20008000007 */
[----:B------:R-:W-:Y:S01]  /*1ad0*/  SYNCS.ARRIVE.TRANS64.RED.A1T0 RZ, [UR7], RZ ;  /* 0x000000ffffff79a7 */ /* 0x000fe20008100407 */
[----:B------:R-:W-:Y:S05]  /*1ae0*/  @P1 BRA `(.L_x_24) ;  /* 0x0000000000041947 */ /* 0x000fea0003800000 */
[----:B------:R-:W-:Y:S01]  /*1af0*/  BPT.TRAP 0x1 ;  /* 0x000000040000795c */ /* 0x000fe20000300000 */
.L_x_24:
[----:B------:R-:W-:Y:S01]  /*1b00*/  UIADD3 UR5, UR5, 0x1, URZ ;  /* 0x0000000105057890 */ /* 0x000fe2000fffe03f */
[C---:B------:R-:W-:Y:S01]  /*1b10*/  ISETP.GT.AND P1, PT, R0.reuse, 0x1, PT ;  /* 0x000000010000780c */ /* 0x040fe20003f24270 */
[----:B------:R-:W-:Y:S01]  /*1b20*/  UIADD3 UR6, UR6, 0x1, URZ ;  /* 0x0000000106067890 */ /* 0x000fe2000fffe03f */
[----:B------:R-:W-:Y:S01]  /*1b30*/  VIADD R0, R0, 0xffffffff ;  /* 0xffffffff00007836 */ /* 0x000fe20000000000 */
[----:B------:R-:W-:Y:S02]  /*1b40*/  UISETP.NE.AND UP0, UPT, UR5, 0x7, UPT ;  /* 0x000000070500788c */ /* 0x000fe4000bf05270 */
[----:B------:R-:W-:Y:S02]  /*1b50*/  UISETP.NE.AND UP1, UPT, UR6, 0x7, UPT ;  /* 0x000000070600788c */ /* 0x000fe4000bf25270 */
[----:B------:R-:W-:Y:S02]  /*1b60*/  USEL UR7, URZ, 0x1, UP0 ;  /* 0x000000013f077887 */ /* 0x000fe40008000000 */
[----:B------:R-:W-:-:S02]  /*1b70*/  USEL UR5, UR5, URZ, UP0 ;  /* 0x0000003f05057287 */ /* 0x000fc40008000000 */
[----:B------:R-:W-:Y:S02]  /*1b80*/  USEL UR6, UR6, URZ, UP1 ;  /* 0x0000003f06067287 */ /* 0x000fe40008800000 */
[----:B------:R-:W-:Y:S01]  /*1b90*/  LOP3.LUT R5, R5, UR7, RZ, 0x3c, !PT ;  /* 0x0000000705057c12 */ /* 0x000fe2000f8e3cff */
[----:B------:R-:W-:Y:S09]  /*1ba0*/  @P1 BRA `(.L_x_25) ;  /* 0xfffffffc00041947 */ /* 0x000ff2000383ffff */
.L_x_18:
[----:B01----:R-:W0:Y:S02]  /*1bb0*/  LDC R0, c[0x0][0x28c] ;  /* 0x0000a300ff007b82 */ /* 0x003e240000000800 */
[----:B0-----:R-:W-:-:S13]  /*1bc0*/  ISETP.GE.AND P1, PT, R0, 0x1, PT ;  /* 0x000000010000780c */ /* 0x001fda0003f26270 */
[----:B------:R-:W-:Y:S05]  /*1bd0*/  @!P1 BRA `(.L_x_26) ;  /* 0x0000000000489947 */ /* 0x000fea0003800000 */
[----:B------:R-:W-:Y:S05]  /*1be0*/  @!P0 BRA `(.L_x_27) ;  /* 0x0000000000048947 */ /* 0x000fea0003800000 */
[----:B------:R-:W-:Y:S01]  /*1bf0*/  BPT.TRAP 0x1 ;  /* 0x000000040000795c */ /* 0x000fe20000300000 */
.L_x_27:
[----:B------:R-:W0:Y:S01]  /*1c00*/  S2UR UR7, SR_CgaCtaId ;  /* 0x00000000000779c3 */ /* 0x000e220000008800 */
[----:B------:R-:W-:Y:S01]  /*1c10*/  UIADD3 UR6, UR44, UR41, URZ ;  /* 0x000000292c067290 */ /* 0x000fe2000fffe03f */
[----:B------:R-:W-:-:S03]  /*1c20*/  ISETP.GT.U32.AND P0, PT, R18, 0x1, PT ;  /* 0x000000011200780c */ /* 0x000fc60003f04070 */
[----:B------:R-:W-:-:S04]  /*1c30*/  UIMAD.WIDE.U32 UR4, UR6, 0x24924925, URZ ;  /* 0x24924925060478a5 */ /* 0x000fc8000f8e003f */
[----:B------:R-:W-:-:S04]  /*1c40*/  UIADD3 UR4, UR6, -UR5, URZ ;  /* 0x8000000506047290 */ /* 0x000fc8000fffe03f */
[----:B------:R-:W-:-:S03]  /*1c50*/  ULEA.HI UR4, UR4, UR5, URZ, 0x1f ;  /* 0x0000000504047291 */ /* 0x000fc6000f8ff83f */
[----:B------:R-:W-:Y:S01]  /*1c60*/  UMOV UR5, 0x400 ;  /* 0x0000040000057882 */ /* 0x000fe20000000000 */
[----:B------:R-:W-:-:S04]  /*1c70*/  USHF.R.U32.HI UR4, URZ, 0x2, UR4 ;  /* 0x000000023f047899 */ /* 0x000fc80008011604 */
[----:B------:R-:W-:Y:S02]  /*1c80*/  UIMAD UR4, UR4, -0x7, UR6 ;  /* 0xfffffff9040478a4 */ /* 0x000fe4000f8e0206 */
[----:B0-----:R-:W-:-:S04]  /*1c90*/  ULEA UR5, UR7, UR5, 0x18 ;  /* 0x0000000507057291 */ /* 0x001fc8000f8ec03f */
[----:B------:R-:W-:-:S04]  /*1ca0*/  ULEA UR4, UR4, UR5, 0x3 ;  /* 0x0000000504047291 */ /* 0x000fc8000f8e183f */
[----:B------:R-:W-:-:S04]  /*1cb0*/  UIADD3 UR4, UR4, 0x38, URZ ;  /* 0x0000003804047890 */ /* 0x000fc8000fffe03f */
[----:B------:R-:W-:-:S09]  /*1cc0*/  UPRMT UR4, URZ, 0x654, UR4 ;  /* 0x000006543f047896 */ /* 0x000fd20008000004 */
[----:B------:R-:W-:Y:S01]  /*1cd0*/  SYNCS.ARRIVE.TRANS64.RED.A1T0 RZ, [UR4], RZ ;  /* 0x000000ffffff79a7 */ /* 0x000fe20008100404 */
[----:B------:R-:W-:Y:S05]  /*1ce0*/  @P0 BRA `(.L_x_26) ;  /* 0x0000000000040947 */ /* 0x000fea0003800000 */
[----:B------:R-:W-:Y:S01]  /*1cf0*/  BPT.TRAP 0x1 ;  /* 0x000000040000795c */ /* 0x000fe20000300000 */
.L_x_26:
[----:B------:R-:W-:Y:S01]  /*1d00*/  UISETP.GE.U32.AND UP1, UPT, UR43, 0x7, UPT ;  /* 0x000000072b00788c */ /* 0x000fe2000bf26070 */
[----:B------:R-:W-:Y:S01]  /*1d10*/  IMAD.SHL.U32 R6, R100, 0x80, RZ ;  /* 0x0000008064067824 */ /* 0x000fe200078e00ff */
[----:B------:R-:W-:Y:S01]  /*1d20*/  UIADD3 UR41, UR43, UR41, URZ ;  /* 0x000000292b297290 */ /* 0x000fe2000fffe03f */
[----:B------:R-:W-:Y:S01]  /*1d30*/  SHF.R.S32.HI R11, RZ, 0x1f, R99 ;  /* 0x0000001fff0b7819 */ /* 0x000fe20000011463 */
[----:B------:R-:W-:Y:S01]  /*1d40*/  ULDC UR10, c[0x0][0x288] ;  /* 0x0000a200000a7ab9 */ /* 0x000fe20000000800 */
[----:B------:R-:W-:Y:S01]  /*1d50*/  IMAD.SHL.U32 R10, R101, 0x80, RZ ;  /* 0x00000080650a7824 */ /* 0x000fe200078e00ff */
[C---:B------:R-:W-:Y:S01]  /*1d60*/  LOP3.LUT R8, R6.reuse, 0x6, R93, 0xf8, !PT ;  /* 0x0000000606087812 */ /* 0x040fe200078ef85d */
[----:B------:R-:W-:Y:S01]  /*1d70*/  UISETP.GT.U32.AND UP0, UPT, UR41, 0x6, UPT ;  /* 0x000000062900788c */ /* 0x000fe2000bf04070 */
[----:B------:R-:W-:Y:S01]  /*1d80*/  ISETP.GE.AND P0, PT, R6, UR10, PT ;  /* 0x0000000a06007c0c */ /* 0x000fe2000bf06270 */
[----:B------:R-:W-:Y:S01]  /*1d90*/  ULDC.64 UR6, c[0x0][0x5d0] ;  /* 0x0001740000067ab9 */ /* 0x000fe20000000a00 */
[----:B------:R-:W-:Y:S01]  /*1da0*/  ULDC UR11, c[0x0][0x284] ;  /* 0x0000a100000b7ab9 */ /* 0x000fe20000000800 */
[----:B------:R-:W-:Y:S01]  /*1db0*/  @UP1 UIMAD.WIDE.U32 UR4, UR41, 0x24924925, URZ ;  /* 0x24924925290418a5 */ /* 0x000fe2000f8e003f */
[----:B------:R-:W-:Y:S01]  /*1dc0*/  SHF.R.S32.HI R9, RZ, 0x1f, R8 ;  /* 0x0000001fff097819 */ /* 0x000fe20000011408 */
[----:B------:R-:W-:Y:S01]  /*1dd0*/  IMAD R0, R11, UR6, RZ ;  /* 0x000000060b007c24 */ /* 0x000fe2000f8e02ff */
[----:B------:R-:W-:Y:S01]  /*1de0*/  UISETP.LT.U32.AND UP0, UPT, UR43, 0x7, UP0 ;  /* 0x000000072b00788c */ /* 0x000fe20008701070 */
[----:B------:R-:W-:Y:S01]  /*1df0*/  ISETP.GE.OR P0, PT, R10, UR11, P0 ;  /* 0x0000000b0a007c0c */ /* 0x000fe20008706670 */
[----:B------:R-:W-:Y:S01]  /*1e00*/  @UP1 UIADD3 UR4, UR41, -UR5, URZ ;  /* 0x8000000529041290 */ /* 0x000fe2000fffe03f */
[C---:B------:R-:W-:Y:S01]  /*1e10*/  IMAD R3, R99.reuse, UR7, R0 ;  /* 0x0000000763037c24 */ /* 0x040fe2000f8e0200 */
[----:B------:R-:W-:Y:S01]  /*1e20*/  ULDC.64 UR8, c[0x0][0x5c8] ;  /* 0x0001720000087ab9 */ /* 0x000fe20000000a00 */
[----:B------:R-:W-:Y:S01]  /*1e30*/  IMAD.WIDE.U32 R4, R99, UR6, R8 ;  /* 0x0000000663047c25 */ /* 0x000fe2000f8e0008 */
[----:B------:R-:W-:-:S02]  /*1e40*/  USEL UR6, URZ, 0x1, !UP0 ;  /* 0x000000013f067887 */ /* 0x000fc4000c000000 */
[----:B------:R-:W-:Y:S01]  /*1e50*/  @UP1 ULEA.HI UR4, UR4, UR5, URZ, 0x1f ;  /* 0x0000000504041291 */ /* 0x000fe2000f8ff83f */
[----:B------:R-:W-:Y:S01]  /*1e60*/  IMAD.WIDE R100, R101, 0x80, R22 ;  /* 0x0000008065647825 */ /* 0x000fe200078e0216 */
[----:B------:R-:W-:Y:S02]  /*1e70*/  ULOP3.LUT UR40, UR40, UR6, URZ, 0x3c, !UPT ;  /* 0x0000000628287292 */ /* 0x000fe4000f8e3c3f */
[----:B------:R-:W-:Y:S01]  /*1e80*/  @UP1 USHF.R.U32.HI UR4, URZ, 0x2, UR4 ;  /* 0x000000023f041899 */ /* 0x000fe20008011604 */
[----:B------:R-:W-:Y:S02]  /*1e90*/  IMAD.IADD R5, R5, 0x1, R3 ;  /* 0x0000000105057824 */ /* 0x000fe400078e0203 */
[----:B------:R-:W-:Y:S01]  /*1ea0*/  IMAD R3, R101, UR8, RZ ;  /* 0x0000000865037c24 */ /* 0x000fe2000f8e02ff */
[----:B------:R-:W-:Y:S01]  /*1eb0*/  @UP1 ULOP3.LUT UR40, UR40, 0x1, UR4, 0x78, !UPT ;  /* 0x0000000128281892 */ /* 0x000fe2000f8e7804 */
[----:B------:R-:W-:-:S04]  /*1ec0*/  IMAD.WIDE.U32 R102, R100, UR8, R4 ;  /* 0x0000000864667c25 */ /* 0x000fc8000f8e0004 */
[----:B------:R-:W-:Y:S02]  /*1ed0*/  IMAD R7, R100, UR9, R3 ;  /* 0x0000000964077c24 */ /* 0x000fe4000f8e0203 */
[----:B------:R-:W-:Y:S01]  /*1ee0*/  IMAD.MOV.U32 R0, RZ, RZ, -0x1 ;  /* 0xffffffffff007424 */ /* 0x000fe200078e00ff */
[----:B------:R-:W-:Y:S06]  /*1ef0*/  @P0 BRA `(.L_x_28) ;  /* 0x00000040001c0947 */ /* 0x000fec0003800000 */
[----:B-----5:R-:W-:Y:S01]  /*1f00*/  FSETP.NEU.AND P0, PT, R88, RZ, PT ;  /* 0x000000ff5800720b */ /* 0x020fe20003f0d000 */
[----:B------:R-:W-:Y:S01]  /*1f10*/  IMAD.IADD R4, R89, 0x1, -R6 ;  /* 0x0000000159047824 */ /* 0x000fe200078e0a06 */
[----:B------:R-:W-:Y:S01]  /*1f20*/  BSSY B0, `(.L_x_28) ;  /* 0x0000404000007945 */ /* 0x000fe20003800000 */
[----:B------:R-:W-:Y:S02]  /*1f30*/  IMAD.IADD R3, R97, 0x1, -R10 ;  /* 0x0000000161037824 */ /* 0x000fe400078e0a0a */
[----:B------:R-:W-:Y:S01]  /*1f40*/  IMAD.IADD R113, R103, 0x1, R7 ;  /* 0x0000000167717824 */ /* 0x000fe200078e0207 */
[----:B------:R-:W-:-:S04]  /*1f50*/  ISETP.GT.AND P2, PT, R4, RZ, PT ;  /* 0x000000ff0400720c */ /* 0x000fc80003f44270 */
[----:B------:R-:W-:-:S03]  /*1f60*/  ISETP.GT.AND P1, PT, R3, RZ, P2 ;  /* 0x000000ff0300720c */ /* 0x000fc60001724270 */
[----:B------:R-:W-:Y:S10]  /*1f70*/  @!P0 BRA `(.L_x_29) ;  /* 0x0000002c00288947 */ /* 0x000ff40003800000 */
[----:B------:R-:W0:Y:S01]  /*1f80*/  LDC.64 R106, c[0x0][0x5b8] ;  /* 0x00016e00ff6a7b82 */ /* 0x000e220000000a00 */
[----:B------:R-:W-:-:S07]  /*1f90*/  ULDC.64 UR4, c[0x0][0x5c0] ;  /* 0x0001700000047ab9 */ /* 0x000fce0000000a00 */
[----:B------:R-:W1:Y:S08]  /*1fa0*/  LDC.64 R108, c[0x0][0x5b0] ;  /* 0x00016c00ff6c7b82 */ /* 0x000e700000000a00 */
[----:B------:R-:W2:Y:S01]  /*1fb0*/  LDC.64 R110, c[0x0][0x5a8] ;  /* 0x00016a00ff6e7b82 */ /* 0x000ea20000000a00 */
[-C--:B0-----:R-:W-:Y:S02]  /*1fc0*/  IMAD R6, R11, R106.reuse, RZ ;  /* 0x0000006a0b067224 */ /* 0x081fe400078e02ff */
[----:B------:R-:W-:-:S04]  /*1fd0*/  IMAD.WIDE.U32 R104, R99, R106, R8 ;  /* 0x0000006a63687225 */ /* 0x000fc800078e0008 */
[----:B------:R-:W-:Y:S02]  /*1fe0*/  IMAD R103, R99, R107, R6 ;  /* 0x0000006b63677224 */ /* 0x000fe400078e0206 */
[-C--:B-1----:R-:W-:Y:S02]  /*1ff0*/  IMAD R5, R101, R108.reuse, RZ ;  /* 0x0000006c65057224 */ /* 0x082fe400078e02ff */
[----:B------:R-:W-:Y:S02]  /*2000*/  IMAD.IADD R13, R105, 0x1, R103 ;  /* 0x00000001690d7824 */ /* 0x000fe400078e0267 */
[----:B------:R-:W-:Y:S02]  /*2010*/  IMAD.MOV.U32 R12, RZ, RZ, R104 ;  /* 0x000000ffff0c7224 */ /* 0x000fe400078e0068 */
[C---:B------:R-:W-:Y:S02]  /*2020*/  IMAD R107, R100.reuse, R109, R5 ;  /* 0x0000006d646b7224 */ /* 0x040fe400078e0205 */
[----:B------:R-:W-:-:S04]  /*2030*/  IMAD.WIDE.U32 R6, R100, R108, R12 ;  /* 0x0000006c64067225 */ /* 0x000fc800078e000c */
[----:B------:R-:W-:Y:S01]  /*2040*/  IMAD.IADD R5, R7, 0x1, R107 ;  /* 0x0000000107057824 */ /* 0x000fe200078e026b */
[----:B--2---:R-:W-:-:S04]  /*2050*/  LEA R14, P0, R6, R110, 0x1 ;  /* 0x0000006e060e7211 */ /* 0x004fc800078008ff */
[----:B------:R-:W-:-:S05]  /*2060*/  LEA.HI.X R15, R6, R111, R5, 0x1, P0 ;  /* 0x0000006f060f7211 */ /* 0x000fca00000f0c05 */
[----:B------:R0:W2:Y:S01]  /*2070*/  @P1 LDG.E.LTC128B.U16 R5, desc[UR38][R14.64] ;  /* 0x000000260e051981 */ /* 0x0000a2000c1e1520 */
[----:B------:R-:W-:Y:S01]  /*2080*/  LEA R10, P0, R102, UR4, 0x1 ;  /* 0x00000004660a7c11 */ /* 0x000fe2000f8008ff */
[----:B------:R-:W-:Y:S01]  /*2090*/  IMAD.WIDE.U32 R6, R100, R108, R8 ;  /* 0x0000006c64067225 */ /* 0x000fe200078e0008 */
[----:B------:R-:W-:Y:S03]  /*20a0*/  BSSY B1, `(.L_x_30) ;  /* 0x0000012000017945 */ /* 0x000fe60003800000 */
[----:B------:R-:W-:Y:S02]  /*20b0*/  IMAD.IADD R7, R107, 0x1, R7 ;  /* 0x000000016b077824 */ /* 0x000fe400078e0207 */
[----:B------:R-:W-:Y:S01]  /*20c0*/  IMAD.WIDE.U32 R20, R99, R106, R6 ;  /* 0x0000006a63147225 */ /* 0x000fe200078e0006 */
[----:B0-----:R-:W-:-:S03]  /*20d0*/  SHF.L.U64.HI R15, R108, 0x3, R109 ;  /* 0x000000036c0f7819 */ /* 0x001fc6000001026d */
[----:B------:R-:W-:Y:S01]  /*20e0*/  IMAD.IADD R7, R103, 0x1, R21 ;  /* 0x0000000167077824 */ /* 0x000fe200078e0215 */
[----:B------:R-:W-:Y:S01]  /*20f0*/  LEA R6, P4, R20, R110, 0x1 ;  /* 0x0000006e14067211 */ /* 0x000fe200078808ff */
[----:B------:R-:W-:-:S03]  /*2100*/  IMAD.SHL.U32 R14, R108, 0x8, RZ ;  /* 0x000000086c0e7824 */ /* 0x000fc600078e00ff */
[----:B------:R-:W-:Y:S01]  /*2110*/  LEA.HI.X R7, R20, R111, R7, 0x1, P4 ;  /* 0x0000006f14077211 */ /* 0x000fe200020f0c07 */
[----:B--2---:R-:W-:-:S05]  /*2120*/  HADD2.F32 R11, -RZ, R5.H0_H0 ;  /* 0x20000005ff0b7230 */ /* 0x004fca0000004100 */
[----:B------:R-:W-:-:S04]  /*2130*/  FMUL R11, R11, R88 ;  /* 0x000000580b0b7220 */ /* 0x000fc80000400000 */
[----:B------:R-:W-:Y:S01]  /*2140*/  FFMA R24, R24, R19, R11 ;  /* 0x0000001318187223 */ /* 0x000fe2000000000b */
[----:B------:R-:W-:Y:S02]  /*2150*/  LEA.HI.X R11, R102, UR5, R113, 0x1, P0 ;  /* 0x00000005660b7c11 */ /* 0x000fe400080f0c71 */
[----:B------:R-:W-:Y:S02]  /*2160*/  ISETP.GT.AND P0, PT, R4, 0x1, PT ;  /* 0x000000010400780c */ /* 0x000fe40003f04270 */
[----:B------:R-:W-:Y:S02]  /*2170*/  F2FP.F16.F32.PACK_AB R24, RZ, R24 ;  /* 0x00000018ff18723e */ /* 0x000fe400000000ff */
[----:B------:R-:W-:-:S03]  /*2180*/  ISETP.GT.AND P3, PT, R3, RZ, P0 ;  /* 0x000000ff0300720c */ /* 0x000fc60000764270 */
[----:B------:R0:W-:Y:S10]  /*2190*/  @P1 STG.E.U16 desc[UR38][R10.64], R24 ;  /* 0x000000180a001986 */ /* 0x0001f4000c101526 */
[----:B------:R-:W-:Y:S05]  /*21a0*/  @!P3 BRA `(.L_x_31) ;  /* 0x000000000004b947 */ /* 0x000fea0003800000 */
[----:B------:R1:W5:Y:S02]  /*21b0*/  LDG.E.LTC128B.U16 R5, desc[UR38][R6.64+0x2] ;  /* 0x0000022606057981 */ /* 0x000364000c1e1520 */
.L_x_31:
[----:B------:R-:W-:Y:S05]  /*21c0*/  BSYNC B1 ;  /* 0x0000000000017941 */ /* 0x000fea0003800000 */
.L_x_30:
[----:B-----5:R-:W-:Y:S01]  /*21d0*/  HADD2.F32 R101, -RZ, R5.H0_H0 ;  /* 0x20000005ff657230 */ /* 0x020fe20000004100 */
[----:B------:R-:W-:Y:S01]  /*21e0*/  ISETP.GT.AND P2, PT, R3, 0x8, P2 ;  /* 0x000000080300780c */ /* 0x000fe20001744270 */
[----:B------:R-:W-:Y:S01]  /*21f0*/  IMAD.WIDE.U32 R20, R100, R108, R14 ;  /* 0x0000006c64147225 */ /* 0x000fe200078e000e */
[----:B0-----:R-:W-:-:S03]  /*2200*/  PRMT R24, R5, 0x7610, R24 ;  /* 0x0000761005187816 */ /* 0x001fc60000000018 */
[----:B------:R-:W-:Y:S01]  /*2210*/  FMUL R12, R101, R88 ;  /* 0x00000058650c7220 */ /* 0x000fe20000400000 */
[----:B------:R-:W-:Y:S01]  /*2220*/  IMAD.IADD R107, R107, 0x1, R21 ;  /* 0x000000016b6b7824 */ /* 0x000fe200078e0215 */
[----:B------:R-:W-:Y:S02]  /*2230*/  IADD3 R104, P1, R104, R20, RZ ;  /* 0x0000001468687210 */ /* 0x000fe40007f3e0ff */
[----:B------:R-:W-:-:S03]  /*2240*/  FFMA R12, R25, R19, R12 ;  /* 0x00000013190c7223 */ /* 0x000fc6000000000c */
[----:B------:R-:W-:Y:S01]  /*2250*/  IMAD.X R13, R107, 0x1, R13, P1 ;  /* 0x000000016b0d7824 */ /* 0x000fe200008e060d */
[C---:B------:R-:W-:Y:S02]  /*2260*/  LEA R14, P1, R104.reuse, R110, 0x1 ;  /* 0x0000006e680e7211 */ /* 0x040fe400078208ff */
[----:B------:R-:W-:Y:S02]  /*2270*/  F2FP.F16.F32.PACK_AB R12, RZ, R12 ;  /* 0x0000000cff0c723e */ /* 0x000fe400000000ff */
[----:B------:R-:W-:Y:S02]  /*2280*/  LEA.HI.X R15, R104, R111, R13, 0x1, P1 ;  /* 0x0000006f680f7211 */ /* 0x000fe400008f0c0d */
[----:B------:R-:W-:-:S05]  /*2290*/  PRMT R21, R12, 0x7610, R21 ;  /* 0x000076100c157816 */ /* 0x000fca0000000015 */
[----:B------:R0:W-:Y:S04]  /*22a0*/  @P3 STG.E.U16 desc[UR38][R10.64+0x2], R21 ;  /* 0x000002150a003986 */ /* 0x0001e8000c101526 */
[----:B------:R-:W2:Y:S01]  /*22b0*/  @P2 LDG.E.LTC128B.U16 R24, desc[UR38][R14.64] ;  /* 0x000000260e182981 */ /* 0x000ea2000c1e1520 */
[----:B------:R-:W-:Y:S01]  /*22c0*/  IADD3 R20, P1, R8, R20, RZ ;  /* 0x0000001408147210 */ /* 0x000fe20007f3e0ff */
[----:B------:R-:W-:Y:S01]  /*22d0*/  BSSY B1, `(.L_x_32) ;  /* 0x0000011000017945 */ /* 0x000fe20003800000 */
[C---:B------:R-:W-:Y:S02]  /*22e0*/  SHF.L.U64.HI R13, R92.reuse, 0x1, R91 ;  /* 0x000000015c0d7819 */ /* 0x040fe4000001025b */
[----:B------:R-:W-:Y:S01]  /*22f0*/  ISETP.GT.AND P0, PT, R3, 0x8, P0 ;  /* 0x000000080300780c */ /* 0x000fe20000704270 */
[----:B0-----:R-:W-:Y:S01]  /*2300*/  IMAD.X R21, R9, 0x1, R107, P1 ;  /* 0x0000000109157824 */ /* 0x001fe200008e066b */
[----:B------:R-:W-:Y:S01]  /*2310*/  LEA R12, P1, R92, R10, 0x1 ;  /* 0x0000000a5c0c7211 */ /* 0x000fe200078208ff */
[----:B------:R-:W-:-:S04]  /*2320*/  IMAD.WIDE.U32 R20, R99, R106, R20 ;  /* 0x0000006a63147225 */ /* 0x000fc800078e0014 */
[----:B------:R-:W-:Y:S01]  /*2330*/  IMAD.X R13, R13, 0x1, R11, P1 ;  /* 0x000000010d0d7824 */ /* 0x000fe200008e060b */
[----:B------:R-:W-:Y:S01]  /*2340*/  LEA R8, P3, R20, R110, 0x1 ;  /* 0x0000006e14087211 */ /* 0x000fe200078608ff */
[----:B------:R-:W-:-:S05]  /*2350*/  IMAD.IADD R9, R103, 0x1, R21 ;  /* 0x0000000167097824 */ /* 0x000fca00078e0215 */
[----:B------:R-:W-:Y:S01]  /*2360*/  LEA.HI.X R9, R20, R111, R9, 0x1, P3 ;  /* 0x0000006f14097211 */ /* 0x000fe200018f0c09 */
[----:B--2---:R-:W-:-:S05]  /*2370*/  HADD2.F32 R5, -RZ, R24.H0_H0 ;  /* 0x20000018ff057230 */ /* 0x004fca0000004100 */
[----:B------:R-:W-:-:S04]  /*2380*/  FMUL R5, R5, R88 ;  /* 0x0000005805057220 */ /* 0x000fc80000400000 */
[----:B------:R-:W-:-:S05]  /*2390*/  FFMA R5, R26, R19, R5 ;  /* 0x000000131a057223 */ /* 0x000fca0000000005 */
[----:B------:R-:W-:-:S05]  /*23a0*/  F2FP.F16.F32.PACK_AB R5, RZ, R5 ;  /* 0x00000005ff05723e */ /* 0x000fca00000000ff */
[----:B------:R0:W-:Y:S01]  /*23b0*/  @P2 STG.E.U16 desc[UR38][R12.64], R5 ;  /* 0x000000050c002986 */ /* 0x0001e2000c101526 */
[----:B------:R-:W-:Y:S05]  /*23c0*/  @!P0 BRA `(.L_x_33) ;  /* 0x0000000000048947 */ /* 0x000fea0003800000 */
[----:B------:R2:W5:Y:S02]  /*23d0*/  LDG.E.LTC128B.U16 R24, desc[UR38][R8.64+0x2] ;  /* 0x0000022608187981 */ /* 0x000564000c1e1520 */
.L_x_33:
[----:B------:R-:W-:Y:S05]  /*23e0*/  BSYNC B1 ;  /* 0x0000000000017941 */ /* 0x000fea0003800000 */
.L_x_32:
[----:B0----5:R-:W-:Y:S01]  /*23f0*/  HADD2.F32 R5, -RZ, R24.H0_H0 ;  /* 0x20000018ff057230 */ /* 0x021fe20000004100 */
[----:B------:R-:W-:Y:S01]  /*2400*/  ISETP.GT.AND P1, PT, R4, 0x8, PT ;  /* 0x000000080400780c */ /* 0x000fe20003f24270 */
[----:B------:R-:W-:Y:S03]  /*2410*/  BSSY B1, `(.L_x_34) ;  /* 0x0000008000017945 */ /* 0x000fe60003800000 */
[----:B------:R-:W-:Y:S01]  /*2420*/  FMUL R14, R5, R88 ;  /* 0x00000058050e7220 */ /* 0x000fe20000400000 */
[----:B------:R-:W-:-:S03]  /*2430*/  ISETP.GT.AND P2, PT, R3, RZ, P1 ;  /* 0x000000ff0300720c */ /* 0x000fc60000f44270 */
[----:B------:R-:W-:-:S05]  /*2440*/  FFMA R14, R27, R19, R14 ;  /* 0x000000131b0e7223 */ /* 0x000fca000000000e */
[----:B------:R-:W-:-:S05]  /*2450*/  F2FP.F16.F32.PACK_AB R14, RZ, R14 ;  /* 0x0000000eff0e723e */ /* 0x000fca00000000ff */
[----:B------:R0:W-:Y:S01]  /*2460*/  @P0 STG.E.U16 desc[UR38][R12.64+0x2], R14 ;  /* 0x0000020e0c000986 */ /* 0x0001e2000c101526 */
[----:B------:R-:W-:Y:S05]  /*2470*/  @!P2 BRA `(.L_x_35) ;  /* 0x000000000004a947 */ /* 0x000fea0003800000 */
[----:B------:R3:W5:Y:S02]  /*2480*/  LDG.E.LTC128B.U16 R24, desc[UR38][R6.64+0x10] ;  /* 0x0000102606187981 */ /* 0x000764000c1e1520 */
.L_x_35:
[----:B------:R-:W-:Y:S05]  /*2490*/  BSYNC B1 ;  /* 0x0000000000017941 */ /* 0x000fea0003800000 */
.L_x_34:
[----:B-----5:R-:W-:Y:S01]  /*24a0*/  HADD2.F32 R5, -RZ, R24.H0_H0 ;  /* 0x20000018ff057230 */ /* 0x020fe20000004100 */
        /* <DEDUP_REMOVED lines=9> */
.L_x_37:
[----:B------:R-:W-:Y:S05]  /*2540*/  BSYNC B1 ;  /* 0x0000000000017941 */ /* 0x000fea0003800000 */
.L_x_36:
[----:B----45:R-:W-:Y:S01]  /*2550*/  HADD2.F32 R5, -RZ, R24.H0_H0 ;  /* 0x20000018ff057230 */ /* 0x030fe20000004100 */
[----:B------:R-:W-:Y:S01]  /*2560*/  ISETP.GT.AND P1, PT, R3, 0x8, P1 ;  /* 0x000000080300780c */ /* 0x000fe20000f24270 */
[----:B------:R-:W-:Y:S03]  /*2570*/  BSSY B1, `(.L_x_38) ;  /* 0x0000007000017945 */ /* 0x000fe60003800000 */
[----:B0-----:R-:W-:-:S04]  /*2580*/  FMUL R14, R5, R88 ;  /* 0x00000058050e7220 */ /* 0x001fc80000400000 */
[----:B------:R-:W-:-:S05]  /*2590*/  FFMA R14, R29, R19, R14 ;  /* 0x000000131d0e7223 */ /* 0x000fca000000000e */
[----:B------:R-:W-:-:S05]  /*25a0*/  F2FP.F16.F32.PACK_AB R14, RZ, R14 ;  /* 0x0000000eff0e723e */ /* 0x000fca00000000ff */
[----:B------:R0:W-:Y:S01]  /*25b0*/  @P3 STG.E.U16 desc[UR38][R10.64+0x12], R14 ;  /* 0x0000120e0a003986 */ /* 0x0001e2000c101526 */
[----:B------:R-:W-:Y:S05]  /*25c0*/  @!P1 BRA `(.L_x_39) ;  /* 0x0000000000049947 */ /* 0x000fea0003800000 */
[----:B------:R4:W5:Y:S02]  /*25d0*/  LDG.E.LTC128B.U16 R24, desc[UR38][R8.64+0x10] ;  /* 0x0000102608187981 */ /* 0x000964000c1e1520 */
.L_x_39:
[----:B------:R-:W-:Y:S05]  /*25e0*/  BSYNC B1 ;  /* 0x0000000000017941 */ /* 0x000fea0003800000 */
.L_x_38:
[----:B-----5:R-:W-:Y:S01]  /*25f0*/  HADD2.F32 R5, -RZ, R24.H0_H0 ;  /* 0x20000018ff057230 */ /* 0x020fe20000004100 */
[----:B------:R-:W-:Y:S01]  /*2600*/  ISETP.GT.AND P0, PT, R3, 0x8, P0 ;  /* 0x000000080300780c */ /* 0x000fe20000704270 */
[----:B------:R-:W-:Y:S03]  /*2610*/  BSSY B1, `(.L_x_40) ;  /* 0x0000007000017945 */ /* 0x000fe60003800000 */
[----:B------:R-:W-:-:S04]  /*2620*/  FMUL R5, R5, R88 ;  /* 0x0000005805057220 */ /* 0x000fc80000400000 */
[----:B------:R-:W-:-:S05]  /*2630*/  FFMA R5, R30, R19, R5 ;  /* 0x000000131e057223 */ /* 0x000fca0000000005 */
[----:B------:R-:W-:-:S05]  /*2640*/  F2FP.F16.F32.PACK_AB R5, RZ, R5 ;  /* 0x00000005ff05723e */ /* 0x000fca00000000ff */
[----:B------:R0:W-:Y:S01]  /*2650*/  @P1 STG.E.U16 desc[UR38][R12.64+0x10], R5 ;  /* 0x000010050c001986 */ /* 0x0001e2000c101526 */
[----:B------:R-:W-:Y:S05]  /*2660*/  @!P0 BRA `(.L_x_41) ;  /* 0x0000000000048947 */ /* 0x000fea0003800000 */
[----:B------:R0:W5:Y:S02]  /*2670*/  LDG.E.LTC128B.U16 R24, desc[UR38][R8.64+0x12] ;  /* 0x0000122608187981 */ /* 0x000164000c1e1520 */
.L_x_41:
[----:B------:R-:W-:Y:S05]  /*2680*/  BSYNC B1 ;  /* 0x0000000000017941 */ /* 0x000fea0003800000 */
.L_x_40:
        /* <DEDUP_REMOVED lines=10> */
.L_x_43:
[----:B------:R-:W-:Y:S05]  /*2730*/  BSYNC B1 ;  /* 0x0000000000017941 */ /* 0x000fea0003800000 */
.L_x_42:
        /* <DEDUP_REMOVED lines=10> */
.L_x_45:
[----:B------:R-:W-:Y:S05]  /*27e0*/  BSYNC B1 ;  /* 0x0000000000017941 */ /* 0x000fea0003800000 */
.L_x_44:
[----:B0----5:R-:W-:Y:S01]  /*27f0*/  HADD2.F32 R5, -RZ, R24.H0_H0 ;  /* 0x20000018ff057230 */ /* 0x021fe20000004100 */
        /* <DEDUP_REMOVED lines=8> */
.L_x_47:
[----:B------:R-:W-:Y:S05]  /*2880*/  BSYNC B1 ;  /* 0x0000000000017941 */ /* 0x000fea0003800000 */
.L_x_46:
        /* <DEDUP_REMOVED lines=9> */
.L_x_49:
[----:B------:R-:W-:Y:S05]  /*2920*/  BSYNC B1 ;  /* 0x0000000000017941 */ /* 0x000fea0003800000 */
.L_x_48:
        /* <DEDUP_REMOVED lines=10> */
.L_x_51:
[----:B------:R-:W-:Y:S05]  /*29d0*/  BSYNC B1 ;  /* 0x0000000000017941 */ /* 0x000fea0003800000 */
.L_x_50:
        /* <DEDUP_REMOVED lines=10> */
.L_x_53:
[----:B------:R-:W-:Y:S05]  /*2a80*/  BSYNC B1 ;  /* 0x0000000000017941 */ /* 0x000fea0003800000 */
.L_x_52:
        /* <DEDUP_REMOVED lines=9> */
.L_x_55:
[----:B------:R-:W-:Y:S05]  /*2b20*/  BSYNC B1 ;  /* 0x0000000000017941 */ /* 0x000fea0003800000 */
.L_x_54:
        /* <DEDUP_REMOVED lines=9> */
.L_x_57:
[----:B------:R-:W-:Y:S05]  /*2bc0*/  BSYNC B1 ;  /* 0x0000000000017941 */ /* 0x000fea0003800000 */
.L_x_56:
        /* <DEDUP_REMOVED lines=10> */
.L_x_59:
[----:B------:R-:W-:Y:S05]  /*2c70*/  BSYNC B1 ;  /* 0x0000000000017941 */ /* 0x000fea0003800000 */
.L_x_58:
        /* <DEDUP_REMOVED lines=10> */
.L_x_61:
[----:B------:R-:W-:Y:S05]  /*2d20*/  BSYNC B1 ;  /* 0x0000000000017941 */ /* 0x000fea0003800000 */
.L_x_60:
        /* <DEDUP_REMOVED lines=9> */
.L_x_63:
[----:B------:R-:W-:Y:S05]  /*2dc0*/  BSYNC B1 ;  /* 0x0000000000017941 */ /* 0x000fea0003800000 */
.L_x_62:
        /* <DEDUP_REMOVED lines=9> */
.L_x_65:
[----:B------:R-:W-:Y:S05]  /*2e60*/  BSYNC B1 ;  /* 0x0000000000017941 */ /* 0x000fea0003800000 */
.L_x_64:
        /* <DEDUP_REMOVED lines=10> */
.L_x_67:
[----:B------:R-:W-:Y:S05]  /*2f10*/  BSYNC B1 ;  /* 0x0000000000017941 */ /* 0x000fea0003800000 */
.L_x_66:
        /* <DEDUP_REMOVED lines=10> */
.L_x_69:
[----:B------:R-:W-:Y:S05]  /*2fc0*/  BSYNC B1 ;  /* 0x0000000000017941 */ /* 0x000fea0003800000 */
.L_x_68:
        /* <DEDUP_REMOVED lines=9> */
.L_x_71:
[----:B------:R-:W-:Y:S05]  /*3060*/  BSYNC B1 ;  /* 0x0000000000017941 */ /* 0x000fea0003800000 */
.L_x_70:
        /* <DEDUP_REMOVED lines=9> */
.L_x_73:
[----:B------:R-:W-:Y:S05]  /*3100*/  BSYNC B1 ;  /* 0x0000000000017941 */ /* 0x000fea0003800000 */
.L_x_72:
        /* <DEDUP_REMOVED lines=10> */
.L_x_75:
[----:B------:R-:W-:Y:S05]  /*31b0*/  BSYNC B1 ;  /* 0x0000000000017941 */ /* 0x000fea0003800000 */
.L_x_74:
        /* <DEDUP_REMOVED lines=10> */
.L_x_77:
[----:B------:R-:W-:Y:S05]  /*3260*/  BSYNC B1 ;  /* 0x0000000000017941 */ /* 0x000fea0003800000 */
.L_x_76:
        /* <DEDUP_REMOVED lines=9> */
.L_x_79:
[----:B------:R-:W-:Y:S05]  /*3300*/  BSYNC B1 ;  /* 0x0000000000017941 */ /* 0x000fea0003800000 */
.L_x_78:
        /* <DEDUP_REMOVED lines=9> */
.L_x_81:
[----:B------:R-:W-:Y:S05]  /*33a0*/  BSYNC B1 ;  /* 0x0000000000017941 */ /* 0x000fea0003800000 */
.L_x_80:
        /* <DEDUP_REMOVED lines=10> */
.L_x_83:
[----:B------:R-:W-:Y:S05]  /*3450*/  BSYNC B1 ;  /* 0x0000000000017941 */ /* 0x000fea0003800000 */
.L_x_82:
        /* <DEDUP_REMOVED lines=10> */
.L_x_85:
[----:B------:R-:W-:Y:S05]  /*3500*/  BSYNC B1 ;  /* 0x0000000000017941 */ /* 0x000fea0003800000 */
.L_x_84:
        /* <DEDUP_REMOVED lines=9> */
.L_x_87:
[----:B------:R-:W-:Y:S05]  /*35a0*/  BSYNC B1 ;  /* 0x0000000000017941 */ /* 0x000fea0003800000 */
.L_x_86:
        /* <DEDUP_REMOVED lines=9> */
.L_x_89:
[----:B------:R-:W-:Y:S05]  /*3640*/  BSYNC B1 ;  /* 0x0000000000017941 */ /* 0x000fea0003800000 */
.L_x_88:
        /* <DEDUP_REMOVED lines=10> */
.L_x_91:
[----:B------:R-:W-:Y:S05]  /*36f0*/  BSYNC B1 ;  /* 0x0000000000017941 */ /* 0x000fea0003800000 */
.L_x_90:
        /* <DEDUP_REMOVED lines=10> */
.L_x_93:
[----:B------:R-:W-:Y:S05]  /*37a0*/  BSYNC B1 ;  /* 0x0000000000017941 */ /* 0x000fea0003800000 */
.L_x_92:
        /* <DEDUP_REMOVED lines=9> */
.L_x_95:
[----:B------:R-:W-:Y:S05]  /*3840*/  BSYNC B1 ;  /* 0x0000000000017941 */ /* 0x000fea0003800000 */
.L_x_94:
        /* <DEDUP_REMOVED lines=9> */
.L_x_97:
[----:B------:R-:W-:Y:S05]  /*38e0*/  BSYNC B1 ;  /* 0x0000000000017941 */ /* 0x000fea0003800000 */
.L_x_96:
        /* <DEDUP_REMOVED lines=10> */
.L_x_99:
[----:B------:R-:W-:Y:S05]  /*3990*/  BSYNC B1 ;  /* 0x0000000000017941 */ /* 0x000fea0003800000 */
.L_x_98:
        /* <DEDUP_REMOVED lines=10> */
.L_x_101:
[----:B------:R-:W-:Y:S05]  /*3a40*/  BSYNC B1 ;  /* 0x0000000000017941 */ /* 0x000fea0003800000 */
.L_x_100:
        /* <DEDUP_REMOVED lines=9> */
.L_x_103:
[----:B------:R-:W-:Y:S05]  /*3ae0*/  BSYNC B1 ;  /* 0x0000000000017941 */ /* 0x000fea0003800000 */
.L_x_102:
        /* <DEDUP_REMOVED lines=9> */
.L_x_105:
[----:B------:R-:W-:Y:S05]  /*3b80*/  BSYNC B1 ;  /* 0x0000000000017941 */ /* 0x000fea0003800000 */
.L_x_104:
        /* <DEDUP_REMOVED lines=10> */
.L_x_107:
[----:B------:R-:W-:Y:S05]  /*3c30*/  BSYNC B1 ;  /* 0x0000000000017941 */ /* 0x000fea0003800000 */
.L_x_106:
        /* <DEDUP_REMOVED lines=10> */
.L_x_109:
[----:B------:R-:W-:Y:S05]  /*3ce0*/  BSYNC B1 ;  /* 0x0000000000017941 */ /* 0x000fea0003800000 */
.L_x_108:
        /* <DEDUP_REMOVED lines=9> */
.L_x_111:
[----:B------:R-:W-:Y:S05]  /*3d80*/  BSYNC B1 ;  /* 0x0000000000017941 */ /* 0x000fea0003800000 */
.L_x_110:
        /* <DEDUP_REMOVED lines=9> */
.L_x_113:
[----:B------:R-:W-:Y:S05]  /*3e20*/  BSYNC B1 ;  /* 0x0000000000017941 */ /* 0x000fea0003800000 */
.L_x_112:
        /* <DEDUP_REMOVED lines=10> */
.L_x_115:
[----:B------:R-:W-:Y:S05]  /*3ed0*/  BSYNC B1 ;  /* 0x0000000000017941 */ /* 0x000fea0003800000 */
.L_x_114:
        /* <DEDUP_REMOVED lines=10> */
.L_x_117:
[----:B------:R-:W-:Y:S05]  /*3f80*/  BSYNC B1 ;  /* 0x0000000000017941 */ /* 0x000fea0003800000 */
.L_x_116:
        /* <DEDUP_REMOVED lines=9> */
.L_x_119:
[----:B------:R-:W-:Y:S05]  /*4020*/  BSYNC B1 ;  /* 0x0000000000017941 */ /* 0x000fea0003800000 */
.L_x_118:
        /* <DEDUP_REMOVED lines=9> */
.L_x_121:
[----:B------:R-:W-:Y:S05]  /*40c0*/  BSYNC B1 ;  /* 0x0000000000017941 */ /* 0x000fea0003800000 */
.L_x_120:
        /* <DEDUP_REMOVED lines=10> */
.L_x_123:
[----:B------:R-:W-:Y:S05]  /*4170*/  BSYNC B1 ;  /* 0x0000000000017941 */ /* 0x000fea0003800000 */
.L_x_122:
        /* <DEDUP_REMOVED lines=10> */
.L_x_125:
[----:B------:R-:W-:Y:S05]  /*4220*/  BSYNC B1 ;  /* 0x0000000000017941 */ /* 0x000fea0003800000 */
.L_x_124:
        /* <DEDUP_REMOVED lines=9> */
.L_x_127:
[----:B------:R-:W-:Y:S05]  /*42c0*/  BSYNC B1 ;  /* 0x0000000000017941 */ /* 0x000fea0003800000 */
.L_x_126:
        /* <DEDUP_REMOVED lines=9> */
.L_x_129:
[----:B------:R-:W-:Y:S05]  /*4360*/  BSYNC B1 ;  /* 0x0000000000017941 */ /* 0x000fea0003800000 */
.L_x_128:
        /* <DEDUP_REMOVED lines=10> */
.L_x_131:
[----:B------:R-:W-:Y:S05]  /*4410*/  BSYNC B1 ;  /* 0x0000000000017941 */ /* 0x000fea0003800000 */
.L_x_130:
        /* <DEDUP_REMOVED lines=10> */
.L_x_133:
[----:B------:R-:W-:Y:S05]  /*44c0*/  BSYNC B1 ;  /* 0x0000000000017941 */ /* 0x000fea0003800000 */
.L_x_132:
        /* <DEDUP_REMOVED lines=9> */
.L_x_135:
[----:B------:R-:W-:Y:S05]  /*4560*/  BSYNC B1 ;  /* 0x0000000000017941 */ /* 0x000fea0003800000 */
.L_x_134:
        /* <DEDUP_REMOVED lines=9> */
.L_x_137:
[----:B------:R-:W-:Y:S05]  /*4600*/  BSYNC B1 ;  /* 0x0000000000017941 */ /* 0x000fea0003800000 */
.L_x_136:
        /* <DEDUP_REMOVED lines=10> */
.L_x_139:
[----:B------:R-:W-:Y:S05]  /*46b0*/  BSYNC B1 ;  /* 0x0000000000017941 */ /* 0x000fea0003800000 */
.L_x_138:
        /* <DEDUP_REMOVED lines=10> */
.L_x_141:
[----:B------:R-:W-:Y:S05]  /*4760*/  BSYNC B1 ;  /* 0x0000000000017941 */ /* 0x000fea0003800000 */
.L_x_140:
        /* <DEDUP_REMOVED lines=9> */
.L_x_143:
[----:B------:R-:W-:Y:S05]  /*4800*/  BSYNC B1 ;  /* 0x0000000000017941 */ /* 0x000fea0003800000 */
.L_x_142:
        /* <DEDUP_REMOVED lines=9> */
.L_x_145:
[----:B------:R-:W-:Y:S05]  /*48a0*/  BSYNC B1 ;  /* 0x0000000000017941 */ /* 0x000fea0003800000 */
.L_x_144:
        /* <DEDUP_REMOVED lines=10> */
.L_x_147:
[----:B------:R-:W-:Y:S05]  /*4950*/  BSYNC B1 ;  /* 0x0000000000017941 */ /* 0x000fea0003800000 */
.L_x_146:
[----:B-----5:R-:W-:Y:S01]  /*4960*/  HADD2.F32 R5, -RZ, R24.H0_H0 ;  /* 0x20000018ff057230 */ /* 0x020fe20000004100 */
[----:B------:R-:W-:Y:S01]  /*4970*/  ISETP.GT.AND P0, PT, R4, 0x79, PT ;  /* 0x000000790400780c */ /* 0x000fe20003f04270 */
[----:B------:R-:W-:Y:S01]  /*4980*/  @P2 IMAD.MOV.U32 R4, RZ, RZ, R10 ;  /* 0x000000ffff042224 */ /* 0x000fe200078e000a */
[----:B------:R-:W-:Y:S02]  /*4990*/  BSSY B1, `(.L_x_148) ;  /* 0x000000a000017945 */ /* 0x000fe40003800000 */
[----:B------:R-:W-:Y:S01]  /*49a0*/  FMUL R5, R5, R88 ;  /* 0x0000005805057220 */ /* 0x000fe20000400000 */
[----:B------:R-:W-:-:S03]  /*49b0*/  ISETP.GT.AND P3, PT, R3, RZ, P0 ;  /* 0x000000ff0300720c */ /* 0x000fc60000764270 */
[----:B------:R-:W-:-:S05]  /*49c0*/  FFMA R5, R84, R19, R5 ;  /* 0x0000001354057223 */ /* 0x000fca0000000005 */
[----:B------:R-:W-:-:S04]  /*49d0*/  F2FP.F16.F32.PACK_AB R5, RZ, R5 ;  /* 0x00000005ff05723e */ /* 0x000fc800000000ff */
[----:B0-----:R-:W-:Y:S01]  /*49e0*/  PRMT R14, R5, 0x7610, R14 ;  /* 0x00007610050e7816 */ /* 0x001fe2000000000e */
[----:B------:R-:W-:-:S05]  /*49f0*/  @P2 IMAD.MOV.U32 R5, RZ, RZ, R11 ;  /* 0x000000ffff052224 */ /* 0x000fca00078e000b */
[----:B------:R0:W-:Y:S01]  /*4a00*/  @P2 STG.E.U16 desc[UR38][R4.64+0xf0], R14 ;  /* 0x0000f00e04002986 */ /* 0x0001e2000c101526 */
[----:B------:R-:W-:Y:S05]  /*4a10*/  @!P3 BRA `(.L_x_149) ;  /* 0x000000000004b947 */ /* 0x000fea0003800000 */
[----:B------:R0:W5:Y:S02]  /*4a20*/  LDG.E.LTC128B.U16 R24, desc[UR38][R6.64+0xf2] ;  /* 0x0000f22606187981 */ /* 0x000164000c1e1520 */
.L_x_149:
[----:B------:R-:W-:Y:S05]  /*4a30*/  BSYNC B1 ;  /* 0x0000000000017941 */ /* 0x000fea0003800000 */
.L_x_148:
        /* <DEDUP_REMOVED lines=9> */
.L_x_151:
[----:B------:R-:W-:Y:S05]  /*4ad0*/  BSYNC B1 ;  /* 0x0000000000017941 */ /* 0x000fea0003800000 */
.L_x_150:
[----:B-----5:R-:W-:Y:S01]  /*4ae0*/  HADD2.F32 R5, -RZ, R24.H0_H0 ;  /* 0x20000018ff057230 */ /* 0x020fe20000004100 */
[----:B------:R-:W-:Y:S01]  /*4af0*/  ISETP.GT.AND P0, PT, R3, 0x8, P0 ;  /* 0x000000080300780c */ /* 0x000fe20000704270 */
[----:B0-----:R-:W-:Y:S01]  /*4b00*/  @P1 IMAD.MOV.U32 R4, RZ, RZ, R12 ;  /* 0x000000ffff041224 */ /* 0x001fe200078e000c */
[----:B------:R-:W-:Y:S02]  /*4b10*/  BSSY B1, `(.L_x_152) ;  /* 0x0000009000017945 */ /* 0x000fe40003800000 */
[----:B------:R-:W-:-:S04]  /*4b20*/  FMUL R5, R5, R88 ;  /* 0x0000005805057220 */ /* 0x000fc80000400000 */
[----:B------:R-:W-:-:S05]  /*4b30*/  FFMA R5, R86, R19, R5 ;  /* 0x0000001356057223 */ /* 0x000fca0000000005 */
[----:B------:R-:W-:-:S04]  /*4b40*/  F2FP.F16.F32.PACK_AB R5, RZ, R5 ;  /* 0x00000005ff05723e */ /* 0x000fc800000000ff */
[----:B-1-3--:R-:W-:Y:S01]  /*4b50*/  PRMT R6, R5, 0x7610, R6 ;  /* 0x0000761005067816 */ /* 0x00afe20000000006 */
[----:B------:R-:W-:-:S05]  /*4b60*/  @P1 IMAD.MOV.U32 R5, RZ, RZ, R13 ;  /* 0x000000ffff051224 */ /* 0x000fca00078e000d */
[----:B------:R0:W-:Y:S01]  /*4b70*/  @P1 STG.E.U16 desc[UR38][R4.64+0xf0], R6 ;  /* 0x0000f00604001986 */ /* 0x0001e2000c101526 */
[----:B------:R-:W-:Y:S05]  /*4b80*/  @!P0 BRA `(.L_x_153) ;  /* 0x0000000000048947 */ /* 0x000fea0003800000 */
[----:B------:R1:W5:Y:S02]  /*4b90*/  LDG.E.LTC128B.U16 R24, desc[UR38][R8.64+0xf2] ;  /* 0x0000f22608187981 */ /* 0x000364000c1e1520 */
.L_x_153:
[----:B------:R-:W-:Y:S05]  /*4ba0*/  BSYNC B1 ;  /* 0x0000000000017941 */ /* 0x000fea0003800000 */
.L_x_152:
[----:B------:R-:W-:Y:S05]  /*4bb0*/  @!P0 BRA `(.L_x_154) ;  /* 0x0000001000e88947 */ /* 0x000fea0003800000 */
[----:B-----5:R-:W-:-:S05]  /*4bc0*/  HADD2.F32 R3, -RZ, R24.H0_H0 ;  /* 0x20000018ff037230 */ /* 0x020fca0000004100 */
[----:B0-----:R-:W-:-:S04]  /*4bd0*/  FMUL R4, R3, R88 ;  /* 0x0000005803047220 */ /* 0x001fc80000400000 */
[----:B------:R-:W-:-:S05]  /*4be0*/  FFMA R4, R87, R19, R4 ;  /* 0x0000001357047223 */ /* 0x000fca0000000004 */
[----:B------:R-:W-:-:S05]  /*4bf0*/  F2FP.F16.F32.PACK_AB R4, RZ, R4 ;  /* 0x00000004ff04723e */ /* 0x000fca00000000ff */
[----:B------:R3:W-:Y:S01]  /*4c00*/  STG.E.U16 desc[UR38][R12.64+0xf2], R4 ;  /* 0x0000f2040c007986 */ /* 0x0007e2000c101526 */
[----:B------:R-:W-:Y:S05]  /*4c10*/  BRA `(.L_x_154) ;  /* 0x0000001000d07947 */ /* 0x000fea0003800000 */
.L_x_29:
[----:B------:R-:W-:Y:S01]  /*4c20*/  ISETP.GT.AND P3, PT, R4, 0x1, PT ;  /* 0x000000010400780c */ /* 0x000fe20003f64270 */
[----:B------:R-:W-:Y:S01]  /*4c30*/  ULDC.64 UR4, c[0x0][0x5c0] ;  /* 0x0001700000047ab9 */ /* 0x000fe20000000a00 */
[-C--:B------:R-:W-:Y:S01]  /*4c40*/  FMUL R24, R24, R19.reuse ;  /* 0x0000001318187220 */ /* 0x080fe20000400000 */
[----:B------:R-:W-:Y:S01]  /*4c50*/  LEA R6, P4, R102, UR4, 0x1 ;  /* 0x0000000466067c11 */ /* 0x000fe2000f8808ff */
[-C--:B------:R-:W-:Y:S01]  /*4c60*/  FMUL R25, R25, R19.reuse ;  /* 0x0000001319197220 */ /* 0x080fe20000400000 */
[----:B------:R-:W-:Y:S01]  /*4c70*/  ISETP.GT.AND P0, PT, R3, RZ, P3 ;  /* 0x000000ff0300720c */ /* 0x000fe20001f04270 */
[-C--:B------:R-:W-:Y:S01]  /*4c80*/  FMUL R26, R26, R19.reuse ;  /* 0x000000131a1a7220 */ /* 0x080fe20000400000 */
[----:B------:R-:W-:Y:S01]  /*4c90*/  F2FP.F16.F32.PACK_AB R24, RZ, R24 ;  /* 0x00000018ff18723e */ /* 0x000fe200000000ff */
[-C--:B------:R-:W-:Y:S01]  /*4ca0*/  FMUL R27, R27, R19.reuse ;  /* 0x000000131b1b7220 */ /* 0x080fe20000400000 */
[----:B------:R-:W-:Y:S01]  /*4cb0*/  LEA.HI.X R7, R102, UR5, R113, 0x1, P4 ;  /* 0x0000000566077c11 */ /* 0x000fe2000a0f0c71 */
[----:B------:R-:W-:Y:S01]  /*4cc0*/  FMUL R28, R28, R19 ;  /* 0x000000131c1c7220 */ /* 0x000fe20000400000 */
[----:B------:R-:W-:Y:S01]  /*4cd0*/  F2FP.F16.F32.PACK_AB R25, RZ, R25 ;  /* 0x00000019ff19723e */ /* 0x000fe200000000ff */
[-C--:B------:R-:W-:Y:S01]  /*4ce0*/  FMUL R29, R29, R19.reuse ;  /* 0x000000131d1d7220 */ /* 0x080fe20000400000 */
[----:B------:R-:W-:Y:S01]  /*4cf0*/  ISETP.GT.AND P2, PT, R3, 0x8, P2 ;  /* 0x000000080300780c */ /* 0x000fe20001744270 */
[----:B------:R-:W-:Y:S01]  /*4d00*/  @P1 STG.E.U16 desc[UR38][R6.64], R24 ;  /* 0x0000001806001986 */ /* 0x000fe2000c101526 */
[----:B------:R-:W-:Y:S01]  /*4d10*/  ISETP.GT.AND P1, PT, R4, 0x8, PT ;  /* 0x000000080400780c */ /* 0x000fe20003f24270 */
[-C--:B------:R-:W-:Y:S01]  /*4d20*/  FMUL R30, R30, R19.reuse ;  /* 0x000000131e1e7220 */ /* 0x080fe20000400000 */
[C---:B------:R-:W-:Y:S01]  /*4d30*/  SHF.L.U64.HI R5, R92.reuse, 0x1, R91 ;  /* 0x000000015c057819 */ /* 0x040fe2000001025b */
[----:B------:R-:W-:Y:S01]  /*4d40*/  @P0 STG.E.U16 desc[UR38][R6.64+0x2], R25 ;  /* 0x0000021906000986 */ /* 0x000fe2000c101526 */
[----:B------:R-:W-:Y:S01]  /*4d50*/  LEA R8, P5, R92, R6, 0x1 ;  /* 0x000000065c087211 */ /* 0x000fe200078a08ff */
[-C--:B------:R-:W-:Y:S01]  /*4d60*/  FMUL R31, R31, R19.reuse ;  /* 0x000000131f1f7220 */ /* 0x080fe20000400000 */
[----:B------:R-:W-:Y:S01]  /*4d70*/  ISETP.GT.AND P3, PT, R3, 0x8, P3 ;  /* 0x000000080300780c */ /* 0x000fe20001f64270 */
[-C--:B------:R-:W-:Y:S01]  /*4d80*/  FMUL R32, R32, R19.reuse ;  /* 0x0000001320207220 */ /* 0x080fe20000400000 */
[----:B------:R-:W-:Y:S01]  /*4d90*/  ISETP.GT.AND P0, PT, R4, 0x9, PT ;  /* 0x000000090400780c */ /* 0x000fe20003f04270 */
[----:B------:R-:W-:Y:S01]  /*4da0*/  IMAD.X R9, R5, 0x1, R7, P5 ;  /* 0x0000000105097824 */ /* 0x000fe200028e0607 */
[----:B------:R-:W-:Y:S01]  /*4db0*/  ISETP.GT.AND P4, PT, R3, RZ, P1 ;  /* 0x000000ff0300720c */ /* 0x000fe20000f84270 */
[-C--:B------:R-:W-:Y:S01]  /*4dc0*/  FMUL R33, R33, R19.reuse ;  /* 0x0000001321217220 */ /* 0x080fe20000400000 */
[----:B------:R-:W-:Y:S01]  /*4dd0*/  F2FP.F16.F32.PACK_AB R26, RZ, R26 ;  /* 0x0000001aff1a723e */ /* 0x000fe200000000ff */
[-C--:B------:R-:W-:Y:S01]  /*4de0*/  FMUL R34, R34, R19.reuse ;  /* 0x0000001322227220 */ /* 0x080fe20000400000 */
[----:B------:R-:W-:Y:S01]  /*4df0*/  ISETP.GT.AND P5, PT, R3, RZ, P0 ;  /* 0x000000ff0300720c */ /* 0x000fe200007a4270 */
[----:B------:R-:W-:Y:S01]  /*4e00*/  FMUL R35, R35, R19 ;  /* 0x0000001323237220 */ /* 0x000fe20000400000 */
[----:B------:R-:W-:Y:S01]  /*4e10*/  F2FP.F16.F32.PACK_AB R27, RZ, R27 ;  /* 0x0000001bff1b723e */ /* 0x000fe200000000ff */
[----:B------:R-:W-:Y:S01]  /*4e20*/  @P2 STG.E.U16 desc[UR38][R8.64], R26 ;  /* 0x0000001a08002986 */ /* 0x000fe2000c101526 */
[----:B------:R-:W-:Y:S01]  /*4e30*/  F2FP.F16.F32.PACK_AB R28, RZ, R28 ;  /* 0x0000001cff1c723e */ /* 0x000fe200000000ff */
[-C--:B------:R-:W-:Y:S01]  /*4e40*/  FMUL R36, R36, R19.reuse ;  /* 0x0000001324247220 */ /* 0x080fe20000400000 */
[----:B------:R-:W-:Y:S01]  /*4e50*/  ISETP.GT.AND P2, PT, R3, 0x8, P1 ;  /* 0x000000080300780c */ /* 0x000fe20000f44270 */
[----:B------:R-:W-:Y:S01]  /*4e60*/  @P3 STG.E.U16 desc[UR38][R8.64+0x2], R27 ;  /* 0x0000021b08003986 */ /* 0x000fe2000c101526 */
[----:B------:R-:W-:Y:S01]  /*4e70*/  ISETP.GT.AND P1, PT, R4, 0x10, PT ;  /* 0x000000100400780c */ /* 0x000fe20003f24270 */
[----:B------:R-:W-:Y:S01]  /*4e80*/  FMUL R37, R37, R19 ;  /* 0x0000001325257220 */ /* 0x000fe20000400000 */
[----:B------:R-:W-:Y:S01]  /*4e90*/  F2FP.F16.F32.PACK_AB R29, RZ, R29 ;  /* 0x0000001dff1d723e */ /* 0x000fe200000000ff */
[----:B------:R-:W-:Y:S01]  /*4ea0*/  @P4 STG.E.U16 desc[UR38][R6.64+0x10], R28 ;  /* 0x0000101c06004986 */ /* 0x000fe2000c101526 */
[C---:B------:R-:W-:Y:S01]  /*4eb0*/  ISETP.GT.AND P3, PT, R3.reuse, 0x8, P0 ;  /* 0x000000080300780c */ /* 0x040fe20000764270 */
[-C--:B------:R-:W-:Y:S01]  /*4ec0*/  FMUL R38, R38, R19.reuse ;  /* 0x0000001326267220 */ /* 0x080fe20000400000 */
[----:B------:R-:W-:Y:S01]  /*4ed0*/  ISETP.GT.AND P0, PT, R4, 0x11, PT ;  /* 0x000000110400780c */ /* 0x000fe20003f04270 */
[----:B------:R-:W-:Y:S01]  /*4ee0*/  @P5 STG.E.U16 desc[UR38][R6.64+0x12], R29 ;  /* 0x0000121d06005986 */ /* 0x000fe2000c101526 */
        /* <DEDUP_REMOVED lines=161> */
[----:B------:R-:W-:Y:S01]  /*5900*/  FMUL R87, R87, R19 ;  /* 0x0000001357577220 */ /* 0x000fe20000400000 */
[----:B------:R-:W-:-:S02]  /*5910*/  F2FP.F16.F32.PACK_AB R62, RZ, R62 ;  /* 0x0000003eff3e723e */ /* 0x000fc400000000ff */
[C---:B------:R-:W-:Y:S02]  /*5920*/  ISETP.GT.AND P5, PT, R3.reuse, RZ, P0 ;  /* 0x000000ff0300720c */ /* 0x040fe400007a4270 */
[----:B------:R-:W-:Y:S01]  /*5930*/  F2FP.F16.F32.PACK_AB R63, RZ, R63 ;  /* 0x0000003fff3f723e */ /* 0x000fe200000000ff */
[----:B------:R-:W-:Y:S01]  /*5940*/  @P2 STG.E.U16 desc[UR38][R8.64+0x90], R62 ;  /* 0x0000903e08002986 */ /* 0x000fe2000c101526 */
[----:B------:R-:W-:Y:S02]  /*5950*/  F2FP.F16.F32.PACK_AB R64, RZ, R64 ;  /* 0x00000040ff40723e */ /* 0x000fe400000000ff */
[C---:B------:R-:W-:Y:S01]  /*5960*/  ISETP.GT.AND P2, PT, R3.reuse, 0x8, P1 ;  /* 0x000000080300780c */ /* 0x040fe20000f44270 */
[----:B------:R-:W-:Y:S01]  /*5970*/  @P3 STG.E.U16 desc[UR38][R8.64+0x92], R63 ;  /* 0x0000923f08003986 */ /* 0x000fe2000c101526 */
[----:B------:R-:W-:Y:S02]  /*5980*/  ISETP.GT.AND P1, PT, R4, 0x58, PT ;  /* 0x000000580400780c */ /* 0x000fe40003f24270 */
[----:B------:R-:W-:Y:S01]  /*5990*/  F2FP.F16.F32.PACK_AB R65, RZ, R65 ;  /* 0x00000041ff41723e */ /* 0x000fe200000000ff */
[----:B------:R-:W-:Y:S01]  /*59a0*/  @P4 STG.E.U16 desc[UR38][R6.64+0xa0], R64 ;  /* 0x0000a04006004986 */ /* 0x000fe2000c101526 */
[----:B------:R-:W-:-:S02]  /*59b0*/  ISETP.GT.AND P3, PT, R3, 0x8, P0 ;  /* 0x000000080300780c */ /* 0x000fc40000764270 */
[----:B------:R-:W-:Y:S01]  /*59c0*/  ISETP.GT.AND P0, PT, R4, 0x59, PT ;  /* 0x000000590400780c */ /* 0x000fe20003f04270 */
[----:B------:R-:W-:Y:S01]  /*59d0*/  @P5 STG.E.U16 desc[UR38][R6.64+0xa2], R65 ;  /* 0x0000a24106005986 */ /* 0x000fe2000c101526 */
[C---:B------:R-:W-:Y:S02]  /*59e0*/  ISETP.GT.AND P4, PT, R3.reuse, RZ, P1 ;  /* 0x000000ff0300720c */ /* 0x040fe40000f84270 */
[----:B------:R-:W-:Y:S02]  /*59f0*/  F2FP.F16.F32.PACK_AB R66, RZ, R66 ;  /* 0x00000042ff42723e */ /* 0x000fe400000000ff */
[----:B------:R-:W-:Y:S02]  /*5a00*/  ISETP.GT.AND P5, PT, R3, RZ, P0 ;  /* 0x000000ff0300720c */ /* 0x000fe400007a4270 */
[----:B------:R-:W-:Y:S01]  /*5a10*/  F2FP.F16.F32.PACK_AB R67, RZ, R67 ;  /* 0x00000043ff43723e */ /* 0x000fe200000000ff */
[----:B------:R-:W-:Y:S01]  /*5a20*/  @P2 STG.E.U16 desc[UR38][R8.64+0xa0], R66 ;  /* 0x0000a04208002986 */ /* 0x000fe2000c101526 */
[----:B------:R-:W-:-:S02]  /*5a30*/  F2FP.F16.F32.PACK_AB R68, RZ, R68 ;  /* 0x00000044ff44723e */ /* 0x000fc400000000ff */
[C---:B------:R-:W-:Y:S01]  /*5a40*/  ISETP.GT.AND P2, PT, R3.reuse, 0x8, P1 ;  /* 0x000000080300780c */ /* 0x040fe20000f44270 */
[----:B------:R-:W-:Y:S01]  /*5a50*/  @P3 STG.E.U16 desc[UR38][R8.64+0xa2], R67 ;  /* 0x0000a24308003986 */ /* 0x000fe2000c101526 */
[C---:B------:R-:W-:Y:S02]  /*5a60*/  ISETP.GT.AND P1, PT, R4.reuse, 0x60, PT ;  /* 0x000000600400780c */ /* 0x040fe40003f24270 */
[----:B------:R-:W-:Y:S01]  /*5a70*/  F2FP.F16.F32.PACK_AB R69, RZ, R69 ;  /* 0x00000045ff45723e */ /* 0x000fe200000000ff */
[----:B------:R-:W-:Y:S01]  /*5a80*/  @P4 STG.E.U16 desc[UR38][R6.64+0xb0], R68 ;  /* 0x0000b04406004986 */ /* 0x000fe2000c101526 */
[C---:B------:R-:W-:Y:S02]  /*5a90*/  ISETP.GT.AND P3, PT, R3.reuse, 0x8, P0 ;  /* 0x000000080300780c */ /* 0x040fe40000764270 */
[----:B------:R-:W-:Y:S01]  /*5aa0*/  ISETP.GT.AND P0, PT, R4, 0x61, PT ;  /* 0x000000610400780c */ /* 0x000fe20003f04270 */
[----:B------:R-:W-:Y:S01]  /*5ab0*/  @P5 STG.E.U16 desc[UR38][R6.64+0xb2], R69 ;  /* 0x0000b24506005986 */ /* 0x000fe2000c101526 */
[----:B------:R-:W-:-:S02]  /*5ac0*/  ISETP.GT.AND P4, PT, R3, RZ, P1 ;  /* 0x000000ff0300720c */ /* 0x000fc40000f84270 */
[C---:B------:R-:W-:Y:S02]  /*5ad0*/  ISETP.GT.AND P5, PT, R3.reuse, RZ, P0 ;  /* 0x000000ff0300720c */ /* 0x040fe400007a4270 */
[----:B------:R-:W-:Y:S02]  /*5ae0*/  F2FP.F16.F32.PACK_AB R70, RZ, R70 ;  /* 0x00000046ff46723e */ /* 0x000fe400000000ff */
[----:B------:R-:W-:Y:S02]  /*5af0*/  F2FP.F16.F32.PACK_AB R71, RZ, R71 ;  /* 0x00000047ff47723e */ /* 0x000fe400000000ff */
[----:B------:R-:W-:Y:S01]  /*5b00*/  F2FP.F16.F32.PACK_AB R72, RZ, R72 ;  /* 0x00000048ff48723e */ /* 0x000fe200000000ff */
[----:B------:R-:W-:Y:S01]  /*5b10*/  @P2 STG.E.U16 desc[UR38][R8.64+0xb0], R70 ;  /* 0x0000b04608002986 */ /* 0x000fe2000c101526 */
[----:B------:R-:W-:Y:S02]  /*5b20*/  F2FP.F16.F32.PACK_AB R73, RZ, R73 ;  /* 0x00000049ff49723e */ /* 0x000fe400000000ff */
[C---:B------:R-:W-:Y:S01]  /*5b30*/  ISETP.GT.AND P1, PT, R3.reuse, 0x8, P1 ;  /* 0x000000080300780c */ /* 0x040fe20000f24270 */
[----:B------:R-:W-:Y:S01]  /*5b40*/  @P3 STG.E.U16 desc[UR38][R8.64+0xb2], R71 ;  /* 0x0000b24708003986 */ /* 0x000fe2000c101526 */
[----:B------:R-:W-:-:S02]  /*5b50*/  ISETP.GT.AND P2, PT, R3, 0x8, P0 ;  /* 0x000000080300780c */ /* 0x000fc40000744270 */
[C---:B------:R-:W-:Y:S01]  /*5b60*/  ISETP.GT.AND P0, PT, R4.reuse, 0x69, PT ;  /* 0x000000690400780c */ /* 0x040fe20003f04270 */
[----:B------:R-:W-:Y:S01]  /*5b70*/  @P4 STG.E.U16 desc[UR38][R6.64+0xc0], R72 ;  /* 0x0000c04806004986 */ /* 0x000fe2000c101526 */
[----:B------:R-:W-:Y:S02]  /*5b80*/  ISETP.GT.AND P4, PT, R4, 0x68, PT ;  /* 0x000000680400780c */ /* 0x000fe40003f84270 */
[----:B------:R-:W-:Y:S01]  /*5b90*/  F2FP.F16.F32.PACK_AB R74, RZ, R74 ;  /* 0x0000004aff4a723e */ /* 0x000fe200000000ff */
[----:B------:R-:W-:Y:S01]  /*5ba0*/  @P5 STG.E.U16 desc[UR38][R6.64+0xc2], R73 ;  /* 0x0000c24906005986 */ /* 0x000fe2000c101526 */
[C---:B------:R-:W-:Y:S02]  /*5bb0*/  ISETP.GT.AND P5, PT, R3.reuse, RZ, P4 ;  /* 0x000000ff0300720c */ /* 0x040fe400027a4270 */
[----:B------:R-:W-:Y:S01]  /*5bc0*/  ISETP.GT.AND P3, PT, R3, RZ, P0 ;  /* 0x000000ff0300720c */ /* 0x000fe20000764270 */
[----:B------:R-:W-:Y:S01]  /*5bd0*/  @P1 STG.E.U16 desc[UR38][R8.64+0xc0], R74 ;  /* 0x0000c04a08001986 */ /* 0x000fe2000c101526 */
[----:B------:R-:W-:-:S02]  /*5be0*/  F2FP.F16.F32.PACK_AB R75, RZ, R75 ;  /* 0x0000004bff4b723e */ /* 0x000fc400000000ff */
[----:B------:R-:W-:Y:S02]  /*5bf0*/  F2FP.F16.F32.PACK_AB R76, RZ, R76 ;  /* 0x0000004cff4c723e */ /* 0x000fe400000000ff */
[C---:B------:R-:W-:Y:S01]  /*5c00*/  ISETP.GT.AND P4, PT, R3.reuse, 0x8, P4 ;  /* 0x000000080300780c */ /* 0x040fe20002784270 */
[----:B------:R-:W-:Y:S01]  /*5c10*/  @P2 STG.E.U16 desc[UR38][R8.64+0xc2], R75 ;  /* 0x0000c24b08002986 */ /* 0x000fe2000c101526 */
[----:B------:R-:W-:Y:S02]  /*5c20*/  F2FP.F16.F32.PACK_AB R77, RZ, R77 ;  /* 0x0000004dff4d723e */ /* 0x000fe400000000ff */
[C---:B------:R-:W-:Y:S01]  /*5c30*/  ISETP.GT.AND P2, PT, R4.reuse, 0x71, PT ;  /* 0x000000710400780c */ /* 0x040fe20003f44270 */
[----:B------:R-:W-:Y:S01]  /*5c40*/  @P5 STG.E.U16 desc[UR38][R6.64+0xd0], R76 ;  /* 0x0000d04c06005986 */ /* 0x000fe2000c101526 */
[----:B------:R-:W-:Y:S02]  /*5c50*/  ISETP.GT.AND P5, PT, R3, 0x8, P0 ;  /* 0x000000080300780c */ /* 0x000fe400007a4270 */
[C---:B------:R-:W-:Y:S01]  /*5c60*/  ISETP.GT.AND P1, PT, R4.reuse, 0x78, PT ;  /* 0x000000780400780c */ /* 0x040fe20003f24270 */
[----:B------:R-:W-:Y:S01]  /*5c70*/  @P3 STG.E.U16 desc[UR38][R6.64+0xd2], R77 ;  /* 0x0000d24d06003986 */ /* 0x000fe2000c101526 */
[----:B------:R-:W-:-:S02]  /*5c80*/  ISETP.GT.AND P3, PT, R4, 0x70, PT ;  /* 0x000000700400780c */ /* 0x000fc40003f64270 */
[----:B------:R-:W-:Y:S01]  /*5c90*/  ISETP.GT.AND P0, PT, R4, 0x79, PT ;  /* 0x000000790400780c */ /* 0x000fe20003f04270 */
[----:B------:R-:W-:Y:S01]  /*5ca0*/  @P4 IMAD.MOV.U32 R4, RZ, RZ, R8 ;  /* 0x000000ffff044224 */ /* 0x000fe200078e0008 */
[----:B------:R-:W-:Y:S01]  /*5cb0*/  F2FP.F16.F32.PACK_AB R78, RZ, R78 ;  /* 0x0000004eff4e723e */ /* 0x000fe200000000ff */
[----:B------:R-:W-:Y:S01]  /*5cc0*/  @P4 IMAD.MOV.U32 R5, RZ, RZ, R9 ;  /* 0x000000ffff054224 */ /* 0x000fe200078e0009 */
[----:B------:R-:W-:Y:S02]  /*5cd0*/  F2FP.F16.F32.PACK_AB R79, RZ, R79 ;  /* 0x0000004fff4f723e */ /* 0x000fe400000000ff */
[----:B------:R-:W-:Y:S02]  /*5ce0*/  F2FP.F16.F32.PACK_AB R80, RZ, R80 ;  /* 0x00000050ff50723e */ /* 0x000fe400000000ff */
[----:B------:R0:W-:Y:S01]  /*5cf0*/  @P4 STG.E.U16 desc[UR38][R4.64+0xd0], R78 ;  /* 0x0000d04e04004986 */ /* 0x0001e2000c101526 */
[----:B------:R-:W-:Y:S02]  /*5d00*/  ISETP.GT.AND P4, PT, R3, RZ, P2 ;  /* 0x000000ff0300720c */ /* 0x000fe40001784270 */
[----:B------:R-:W-:-:S02]  /*5d10*/  F2FP.F16.F32.PACK_AB R81, RZ, R81 ;  /* 0x00000051ff51723e */ /* 0x000fc400000000ff */
[----:B------:R-:W-:Y:S02]  /*5d20*/  ISETP.GT.AND P2, PT, R3, 0x8, P2 ;  /* 0x000000080300780c */ /* 0x000fe40001744270 */
[----:B------:R-:W-:Y:S02]  /*5d30*/  F2FP.F16.F32.PACK_AB R82, RZ, R82 ;  /* 0x00000052ff52723e */ /* 0x000fe400000000ff */
[----:B------:R-:W-:Y:S02]  /*5d40*/  F2FP.F16.F32.PACK_AB R83, RZ, R83 ;  /* 0x00000053ff53723e */ /* 0x000fe400000000ff */
[----:B------:R-:W-:Y:S01]  /*5d50*/  F2FP.F16.F32.PACK_AB R84, RZ, R84 ;  /* 0x00000054ff54723e */ /* 0x000fe200000000ff */
[----:B0-----:R-:W-:Y:S01]  /*5d60*/  @P5 IMAD.MOV.U32 R4, RZ, RZ, R8 ;  /* 0x000000ffff045224 */ /* 0x001fe200078e0008 */
[----:B------:R-:W-:Y:S01]  /*5d70*/  F2FP.F16.F32.PACK_AB R85, RZ, R85 ;  /* 0x00000055ff55723e */ /* 0x000fe200000000ff */
[----:B------:R-:W-:Y:S01]  /*5d80*/  @P5 IMAD.MOV.U32 R5, RZ, RZ, R9 ;  /* 0x000000ffff055224 */ /* 0x000fe200078e0009 */
[----:B------:R-:W-:-:S02]  /*5d90*/  F2FP.F16.F32.PACK_AB R86, RZ, R86 ;  /* 0x00000056ff56723e */ /* 0x000fc400000000ff */
[----:B------:R-:W-:Y:S02]  /*5da0*/  F2FP.F16.F32.PACK_AB R87, RZ, R87 ;  /* 0x00000057ff57723e */ /* 0x000fe400000000ff */
[----:B------:R0:W-:Y:S01]  /*5db0*/  @P5 STG.E.U16 desc[UR38][R4.64+0xd2], R79 ;  /* 0x0000d24f04005986 */ /* 0x0001e2000c101526 */
[C---:B------:R-:W-:Y:S02]  /*5dc0*/  ISETP.GT.AND P5, PT, R3.reuse, RZ, P3 ;  /* 0x000000ff0300720c */ /* 0x040fe40001fa4270 */
[----:B------:R-:W-:-:S11]  /*5dd0*/  ISETP.GT.AND P3, PT, R3, 0x8, P3 ;  /* 0x000000080300780c */ /* 0x000fd60001f64270 */
[----:B0-----:R-:W-:Y:S02]  /*5de0*/  @P5 IMAD.MOV.U32 R4, RZ, RZ, R6 ;  /* 0x000000ffff045224 */ /* 0x001fe400078e0006 */
[----:B------:R-:W-:-:S05]  /*5df0*/  @P5 IMAD.MOV.U32 R5, RZ, RZ, R7 ;  /* 0x000000ffff055224 */ /* 0x000fca00078e0007 */
[----:B------:R0:W-:Y:S01]  /*5e00*/  @P5 STG.E.U16 desc[UR38][R4.64+0xe0], R80 ;  /* 0x0000e05004005986 */ /* 0x0001e2000c101526 */
[C---:B------:R-:W-:Y:S02]  /*5e10*/  ISETP.GT.AND P5, PT, R3.reuse, RZ, P0 ;  /* 0x000000ff0300720c */ /* 0x040fe400007a4270 */
[----:B------:R-:W-:Y:S01]  /*5e20*/  ISETP.GT.AND P0, PT, R3, 0x8, P0 ;  /* 0x000000080300780c */ /* 0x000fe20000704270 */
[----:B0-----:R-:W-:Y:S02]  /*5e30*/  @P4 IMAD.MOV.U32 R4, RZ, RZ, R6 ;  /* 0x000000ffff044224 */ /* 0x001fe400078e0006 */
[----:B------:R-:W-:-:S05]  /*5e40*/  @P4 IMAD.MOV.U32 R5, RZ, RZ, R7 ;  /* 0x000000ffff054224 */ /* 0x000fca00078e0007 */
[----:B------:R0:W-:Y:S01]  /*5e50*/  @P4 STG.E.U16 desc[UR38][R4.64+0xe2], R81 ;  /* 0x0000e25104004986 */ /* 0x0001e2000c101526 */
[C---:B------:R-:W-:Y:S02]  /*5e60*/  ISETP.GT.AND P4, PT, R3.reuse, RZ, P1 ;  /* 0x000000ff0300720c */ /* 0x040fe40000f84270 */
[----:B------:R-:W-:Y:S01]  /*5e70*/  ISETP.GT.AND P1, PT, R3, 0x8, P1 ;  /* 0x000000080300780c */ /* 0x000fe20000f24270 */
[----:B0-----:R-:W-:Y:S02]  /*5e80*/  @P3 IMAD.MOV.U32 R4, RZ, RZ, R8 ;  /* 0x000000ffff043224 */ /* 0x001fe400078e0008 */
[----:B------:R-:W-:-:S05]  /*5e90*/  @P3 IMAD.MOV.U32 R5, RZ, RZ, R9 ;  /* 0x000000ffff053224 */ /* 0x000fca00078e0009 */
[----:B------:R0:W-:Y:S02]  /*5ea0*/  @P3 STG.E.U16 desc[UR38][R4.64+0xe0], R82 ;  /* 0x0000e05204003986 */ /* 0x0001e4000c101526 */
[----:B0-----:R-:W-:Y:S02]  /*5eb0*/  @P2 IMAD.MOV.U32 R4, RZ, RZ, R8 ;  /* 0x000000ffff042224 */ /* 0x001fe400078e0008 */
[----:B------:R-:W-:-:S05]  /*5ec0*/  @P2 IMAD.MOV.U32 R5, RZ, RZ, R9 ;  /* 0x000000ffff052224 */ /* 0x000fca00078e0009 */
[----:B------:R0:W-:Y:S02]  /*5ed0*/  @P2 STG.E.U16 desc[UR38][R4.64+0xe2], R83 ;  /* 0x0000e25304002986 */ /* 0x0001e4000c101526 */
[----:B0-----:R-:W-:Y:S02]  /*5ee0*/  @P4 IMAD.MOV.U32 R4, RZ, RZ, R6 ;  /* 0x000000ffff044224 */ /* 0x001fe400078e0006 */
[----:B------:R-:W-:-:S05]  /*5ef0*/  @P4 IMAD.MOV.U32 R5, RZ, RZ, R7 ;  /* 0x000000ffff054224 */ /* 0x000fca00078e0007 */
[----:B------:R0:W-:Y:S04]  /*5f00*/  @P4 STG.E.U16 desc[UR38][R4.64+0xf0], R84 ;  /* 0x0000f05404004986 */ /* 0x0001e8000c101526 */
[----:B------:R1:W-:Y:S01]  /*5f10*/  @P5 STG.E.U16 desc[UR38][R6.64+0xf2], R85 ;  /* 0x0000f25506005986 */ /* 0x0003e2000c101526 */
[----:B0-----:R-:W-:Y:S02]  /*5f20*/  @P1 IMAD.MOV.U32 R4, RZ, RZ, R8 ;  /* 0x000000ffff041224 */ /* 0x001fe400078e0008 */
[----:B------:R-:W-:-:S05]  /*5f30*/  @P1 IMAD.MOV.U32 R5, RZ, RZ, R9 ;  /* 0x000000ffff051224 */ /* 0x000fca00078e0009 */
[----:B------:R1:W-:Y:S04]  /*5f40*/  @P1 STG.E.U16 desc[UR38][R4.64+0xf0], R86 ;  /* 0x0000f05604001986 */ /* 0x0003e8000c101526 */
[----:B------:R1:W-:Y:S02]  /*5f50*/  @P0 STG.E.U16 desc[UR38][R8.64+0xf2], R87 ;  /* 0x0000f25708000986 */ /* 0x0003e4000c101526 */
.L_x_154:
[----:B------:R-:W-:Y:S05]  /*5f60*/  BSYNC B0 ;  /* 0x0000000000007941 */ /* 0x000fea0003800000 */
.L_x_28:
[----:B------:R-:W-:Y:S01]  /*5f70*/  IADD3 R16, P0, R16, UR36, RZ ;  /* 0x0000002410107c10 */ /* 0x000fe2000ff1e0ff */
[----:B------:R-:W-:Y:S01]  /*5f80*/  ULDC.64 UR4, c[0x0][0x650] ;  /* 0x0001940000047ab9 */ /* 0x000fe20000000a00 */
[----:B------:R-:W-:Y:S01]  /*5f90*/  PRMT R3, RZ, 0x7610, R3 ;  /* 0x00007610ff037816 */ /* 0x000fe20000000003 */
[----:B------:R-:W-:Y:S01]  /*5fa0*/  IMAD.MOV.U32 R100, RZ, RZ, -0x1 ;  /* 0xffffffffff647424 */ /* 0x000fe200078e00ff */
[----:B------:R-:W-:Y:S01]  /*5fb0*/  IADD3.X R17, R17, UR42, RZ, P0, !PT ;  /* 0x0000002a11117c10 */ /* 0x000fe200087fe4ff */
[----:B------:R-:W-:Y:S01]  /*5fc0*/  IMAD.MOV.U32 R99, RZ, RZ, -0x1 ;  /* 0xffffffffff637424 */ /* 0x000fe200078e00ff */
[----:B------:R-:W-:-:S04]  /*5fd0*/  ISETP.GE.U32.AND P0, PT, R16, UR4, PT ;  /* 0x0000000410007c0c */ /* 0x000fc8000bf06070 */
[----:B------:R-:W-:-:S13]  /*5fe0*/  ISETP.GE.U32.AND.EX P0, PT, R17, UR5, PT, P0 ;  /* 0x0000000511007c0c */ /* 0x000fda000bf06100 */
[----:B------:R-:W-:Y:S05]  /*5ff0*/  @P0 BRA `(.L_x_155) ;  /* 0x00000004004c0947 */ /* 0x000fea0003800000 */
[----:B------:R-:W0:Y:S01]  /*6000*/  LDC.64 R10, c[0x0][0x628] ;  /* 0x00018a00ff0a7b82 */ /* 0x000e220000000a00 */
[----:B---3--:R-:W3:Y:S01]  /*6010*/  S2R R12, SR_CTAID.X ;  /* 0x00000000000c7919 */ /* 0x008ee20000002500 */
[----:B-12-4-:R-:W-:Y:S02]  /*6020*/  IMAD.MOV.U32 R8, RZ, RZ, R16 ;  /* 0x000000ffff087224 */ /* 0x016fe400078e0010 */
[----:B------:R-:W-:Y:S01]  /*6030*/  IMAD.MOV.U32 R9, RZ, RZ, R17 ;  /* 0x000000ffff097224 */ /* 0x000fe200078e0011 */
[----:B------:R-:W1:Y:S03]  /*6040*/  S2R R20, SR_CTAID.Y ;  /* 0x0000000000147919 */ /* 0x000e660000002600 */
[----:B------:R-:W2:Y:S08]  /*6050*/  LDC R0, c[0x0][0x630] ;  /* 0x00018c00ff007b82 */ /* 0x000eb00000000800 */
[----:B------:R-:W4:Y:S01]  /*6060*/  LDC.64 R14, c[0x0][0x620] ;  /* 0x00018800ff0e7b82 */ /* 0x000f220000000a00 */
[----:B0-----:R-:W-:-:S04]  /*6070*/  ISETP.NE.U32.AND P0, PT, R10, RZ, PT ;  /* 0x000000ff0a00720c */ /* 0x001fc80003f05070 */
[----:B------:R-:W-:-:S13]  /*6080*/  ISETP.NE.AND.EX P0, PT, R11, RZ, PT, P0 ;  /* 0x000000ff0b00720c */ /* 0x000fda0003f05300 */
[----:B-1234-:R-:W-:Y:S05]  /*6090*/  @!P0 BRA `(.L_x_156) ;  /* 0x0000000000288947 */ /* 0x01efea0003800000 */
        /* <DEDUP_REMOVED lines=10> */
.L_x_156:
[-CC-:B------:R-:W-:Y:S01]  /*6140*/  SHF.R.U64 R99, R8, R0.reuse, R9.reuse ;  /* 0x0000000008637219 */ /* 0x180fe20000001209 */
[----:B------:R-:W0:Y:S01]  /*6150*/  LDC.64 R26, c[0x0][0x640] ;  /* 0x00019000ff1a7b82 */ /* 0x000e220000000a00 */
[----:B------:R-:W-:Y:S01]  /*6160*/  SHF.R.U32.HI R0, RZ, R0, R9 ;  /* 0x00000000ff007219 */ /* 0x000fe20000011609 */
[----:B------:R-:W-:Y:S01]  /*6170*/  ULDC UR4, c[0x0][0x150] ;  /* 0x0000540000047ab9 */ /* 0x000fe20000000800 */
[----:B------:R-:W-:Y:S02]  /*6180*/  IADD3 R3, P0, RZ, -R99, RZ ;  /* 0x80000063ff037210 */ /* 0x000fe40007f1e0ff */
[----:B------:R-:W-:-:S03]  /*6190*/  I2FP.F32.U32 R7, R12 ;  /* 0x0000000c00077245 */ /* 0x000fc60000201000 */
[----:B------:R-:W1:Y:S01]  /*61a0*/  LDC R6, c[0x0][0x618] ;  /* 0x00018600ff067b82 */ /* 0x000e620000000800 */
[----:B------:R-:W-:Y:S02]  /*61b0*/  IMAD.X R5, RZ, RZ, ~R0, P0 ;  /* 0x000000ffff057224 */ /* 0x000fe400000e0e00 */
[----:B------:R-:W-:Y:S01]  /*61c0*/  FMUL R7, R7, UR4 ;  /* 0x0000000407077c20 */ /* 0x000fe20008400000 */
[----:B------:R-:W-:Y:S01]  /*61d0*/  ULDC UR4, c[0x0][0x154] ;  /* 0x0000550000047ab9 */ /* 0x000fe20000000800 */
[-C--:B------:R-:W-:Y:S02]  /*61e0*/  IMAD R0, R5, R14.reuse, RZ ;  /* 0x0000000e05007224 */ /* 0x080fe400078e02ff */
[C---:B------:R-:W-:Y:S01]  /*61f0*/  IMAD.WIDE.U32 R4, R3.reuse, R14, R16 ;  /* 0x0000000e03047225 */ /* 0x040fe200078e0010 */
[----:B------:R-:W2:Y:S01]  /*6200*/  LDC R8, c[0x0][0x608] ;  /* 0x00018200ff087b82 */ /* 0x000ea20000000800 */
[----:B------:R-:W3:Y:S02]  /*6210*/  F2I.U32.TRUNC.NTZ R7, R7 ;  /* 0x0000000700077305 */ /* 0x000ee4000020f000 */
[----:B------:R-:W-:Y:S01]  /*6220*/  IMAD R3, R3, R15, R0 ;  /* 0x0000000f03037224 */ /* 0x000fe200078e0200 */
[----:B------:R-:W-:-:S03]  /*6230*/  I2FP.F32.U32 R0, R20 ;  /* 0x0000001400007245 */ /* 0x000fc60000201000 */
[----:B------:R-:W-:Y:S01]  /*6240*/  IMAD.IADD R3, R5, 0x1, R3 ;  /* 0x0000000105037824 */ /* 0x000fe200078e0203 */
[----:B------:R-:W4:Y:S01]  /*6250*/  LDC R11, c[0x0][0x658] ;  /* 0x00019600ff0b7b82 */ /* 0x000f220000000800 */
[----:B0-----:R-:W-:-:S04]  /*6260*/  ISETP.NE.U32.AND P0, PT, R26, RZ, PT ;  /* 0x000000ff1a00720c */ /* 0x001fc80003f05070 */
[----:B------:R-:W-:-:S03]  /*6270*/  ISETP.NE.AND.EX P0, PT, R27, RZ, PT, P0 ;  /* 0x000000ff1b00720c */ /* 0x000fc60003f05300 */
[----:B------:R-:W0:Y:S01]  /*6280*/  LDC R9, c[0x0][0x144] ;  /* 0x00005100ff097b82 */ /* 0x000e220000000800 */
[-C--:B-1----:R-:W-:Y:S01]  /*6290*/  SHF.R.U64 R10, R4, R6.reuse, R3 ;  /* 0x00000006040a7219 */ /* 0x082fe20000001203 */
[----:B---3--:R-:W-:Y:S01]  /*62a0*/  IMAD.MOV R7, RZ, RZ, -R7 ;  /* 0x000000ffff077224 */ /* 0x008fe200078e0a07 */
[----:B------:R-:W-:Y:S01]  /*62b0*/  SHF.R.U32.HI R3, RZ, R6, R3 ;  /* 0x00000006ff037219 */ /* 0x000fe20000011603 */
[----:B------:R-:W-:-:S04]  /*62c0*/  FMUL R6, R0, UR4 ;  /* 0x0000000400067c20 */ /* 0x000fc80008400000 */
[----:B------:R-:W1:Y:S01]  /*62d0*/  LDC R21, c[0x0][0x148] ;  /* 0x00005200ff157b82 */ /* 0x000e620000000800 */
[----:B------:R3:W0:Y:S01]  /*62e0*/  F2I.U32.TRUNC.NTZ R14, R6 ;  /* 0x00000006000e7305 */ /* 0x000622000020f000 */
[-CC-:B--2---:R-:W-:Y:S02]  /*62f0*/  SHF.R.U64 R13, R10, R8.reuse, R3.reuse ;  /* 0x000000080a0d7219 */ /* 0x184fe40000001203 */
[----:B------:R-:W-:-:S04]  /*6300*/  SHF.R.U32.HI R0, RZ, R8, R3 ;  /* 0x00000008ff007219 */ /* 0x000fc80000011603 */
[----:B-----5:R-:W2:Y:S01]  /*6310*/  LDC R24, c[0x0][0x648] ;  /* 0x00019200ff187b82 */ /* 0x020ea20000000800 */
[-CC-:B----4-:R-:W-:Y:S02]  /*6320*/  SHF.R.U64 R15, R13, R11.reuse, R0.reuse ;  /* 0x0000000b0d0f7219 */ /* 0x190fe40000001200 */
[----:B------:R-:W-:-:S03]  /*6330*/  SHF.R.U32.HI R5, RZ, R11, R0 ;  /* 0x0000000bff057219 */ /* 0x000fc60000011600 */
[----:B------:R-:W-:Y:S02]  /*6340*/  IMAD.MOV.U32 R4, RZ, RZ, R15 ;  /* 0x000000ffff047224 */ /* 0x000fe400078e000f */
[----:B------:R-:W4:Y:S01]  /*6350*/  LDC R28, c[0x0][0x638] ;  /* 0x00018e00ff1c7b82 */ /* 0x000f220000000800 */
[----:B0-----:R-:W-:-:S07]  /*6360*/  IMAD R25, R9, R7, R12 ;  /* 0x0000000709197224 */ /* 0x001fce00078e020c */
[----:B------:R-:W0:Y:S08]  /*6370*/  LDC R29, c[0x0][0x610] ;  /* 0x00018400ff1d7b82 */ /* 0x000e300000000800 */
[----:B------:R-:W0:Y:S01]  /*6380*/  LDC R30, c[0x0][0x600] ;  /* 0x00018000ff1e7b82 */ /* 0x000e220000000800 */
[----:B-123--:R-:W-:Y:S05]  /*6390*/  @!P0 BRA `(.L_x_157) ;  /* 0x0000000000288947 */ /* 0x00efea0003800000 */
        /* <DEDUP_REMOVED lines=10> */
.L_x_157:
[----:B------:R-:W-:Y:S01]  /*6440*/  ISETP.NE.AND P0, PT, R2, 0x1, PT ;  /* 0x000000010200780c */ /* 0x000fe20003f05270 */
[----:B------:R-:W-:Y:S01]  /*6450*/  IMAD.MOV R14, RZ, RZ, -R14 ;  /* 0x000000ffff0e7224 */ /* 0x000fe200078e0a0e */
[----:B------:R-:W-:Y:S02]  /*6460*/  SHF.R.U64 R0, R4, R24, R5 ;  /* 0x0000001804007219 */ /* 0x000fe40000001205 */
[----:B------:R-:W-:Y:S02]  /*6470*/  LOP3.LUT R3, R13, R96, RZ, 0xc0, !PT ;  /* 0x000000600d037212 */ /* 0x000fe400078ec0ff */
[----:B------:R-:W-:Y:S01]  /*6480*/  LOP3.LUT R10, R10, R95, RZ, 0xc0, !PT ;  /* 0x0000005f0a0a7212 */ /* 0x000fe200078ec0ff */
[----:B------:R-:W-:Y:S02]  /*6490*/  IMAD.MOV R4, RZ, RZ, -R0 ;  /* 0x000000ffff047224 */ /* 0x000fe400078e0a00 */
[----:B------:R-:W-:Y:S02]  /*64a0*/  IMAD R0, R90, R0, R3 ;  /* 0x000000005a007224 */ /* 0x000fe400078e0203 */
[----:B----4-:R-:W-:-:S02]  /*64b0*/  IMAD R3, R4, R28, R15 ;  /* 0x0000001c04037224 */ /* 0x010fc400078e020f */
[----:B------:R-:W-:Y:S02]  /*64c0*/  @P0 IMAD R25, R21, R14, R20 ;  /* 0x0000000e15190224 */ /* 0x000fe400078e0214 */
[----:B0-----:R-:W-:Y:S02]  /*64d0*/  IMAD R5, R3, R30, R10 ;  /* 0x0000001e03057224 */ /* 0x001fe400078e020a */
[----:B------:R-:W-:Y:S02]  /*64e0*/  IMAD R0, R0, R29, R25 ;  /* 0x0000001d00007224 */ /* 0x000fe400078e0219 */
[----:B------:R-:W-:-:S03]  /*64f0*/  IMAD.MOV.U32 R4, RZ, RZ, 0x1 ;  /* 0x00000001ff047424 */ /* 0x000fc600078e00ff */
[----:B------:R-:W-:Y:S02]  /*6500*/  SEL R100, R5, R0, !P0 ;  /* 0x0000000005647207 */ /* 0x000fe40004000000 */
[----:B------:R-:W-:Y:S02]  /*6510*/  PRMT R3, R4, 0x7610, R3 ;  /* 0x0000761004037816 */ /* 0x000fe40000000003 */
[----:B------:R-:W-:-:S07]  /*6520*/  SEL R0, R0, R5, !P0 ;  /* 0x0000000500007207 */ /* 0x000fce0004000000 */
.L_x_155:
[----:B------:R-:W-:Y:S01]  /*6530*/  UIMAD.WIDE.U32 UR4, UR41, 0x24924925, URZ ;  /* 0x24924925290478a5 */ /* 0x000fe2000f8e003f */
[----:B------:R-:W-:Y:S01]  /*6540*/  LOP3.LUT P0, RZ, R3, 0xff, RZ, 0xc0, !PT ;  /* 0x000000ff03ff7812 */ /* 0x000fe2000780c0ff */
[----:B------:R-:W-:Y:S02]  /*6550*/  IMAD.MOV.U32 R101, RZ, RZ, R0 ;  /* 0x000000ffff657224 */ /* 0x000fe400078e0000 */
[----:B------:R-:W-:-:S04]  /*6560*/  UIADD3 UR4, UR41, -UR5, URZ ;  /* 0x8000000529047290 */ /* 0x000fc8000fffe03f */
[----:B------:R-:W-:-:S04]  /*6570*/  ULEA.HI UR4, UR4, UR5, URZ, 0x1f ;  /* 0x0000000504047291 */ /* 0x000fc8000f8ff83f */
[----:B------:R-:W-:-:S04]  /*6580*/  USHF.R.U32.HI UR4, URZ, 0x2, UR4 ;  /* 0x000000023f047899 */ /* 0x000fc80008011604 */
[----:B------:R-:W-:Y:S01]  /*6590*/  UIMAD UR41, UR4, -0x7, UR41 ;  /* 0xfffffff9042978a4 */ /* 0x000fe2000f8e0229 */
[----:B------:R-:W-:Y:S11]  /*65a0*/  @P0 BRA `(.L_x_158) ;  /* 0xffffffac001c0947 */ /* 0x000ff6000383ffff */
[----:B------:R-:W-:Y:S05]  /*65b0*/  EXIT ;  /* 0x000000000000794d */ /* 0x000fea0003800000 */
.L_x_3:
        /* <DEDUP_REMOVED lines=26> */
.L_x_160:
[--C-:B------:R-:W-:Y:S01]  /*6760*/  SHF.R.U64 R14, R12, R20, R13.reuse ;  /* 0x000000140c0e7219 */ /* 0x100fe2000000120d */
[----:B------:R-:W0:Y:S01]  /*6770*/  LDC R24, c[0x0][0x618] ;  /* 0x00018600ff187b82 */ /* 0x000e220000000800 */
[----:B------:R-:W-:Y:S01]  /*6780*/  I2FP.F32.U32 R8, R6 ;  /* 0x0000000600087245 */ /* 0x000fe20000201000 */
[----:B------:R-:W-:Y:S01]  /*6790*/  ULDC UR4, c[0x0][0x150] ;  /* 0x0000540000047ab9 */ /* 0x000fe20000000800 */
[----:B------:R-:W-:Y:S02]  /*67a0*/  SHF.R.U32.HI R7, RZ, R20, R13 ;  /* 0x00000014ff077219 */ /* 0x000fe4000001160d */
[----:B------:R-:W-:Y:S01]  /*67b0*/  IADD3 R11, P0, RZ, -R14, RZ ;  /* 0x8000000eff0b7210 */ /* 0x000fe20007f1e0ff */
[----:B------:R-:W-:Y:S01]  /*67c0*/  FMUL R13, R8, UR4 ;  /* 0x00000004080d7c20 */ /* 0x000fe20008400000 */
[----:B------:R-:W-:Y:S01]  /*67d0*/  ULDC UR4, c[0x0][0x154] ;  /* 0x0000550000047ab9 */ /* 0x000fe20000000800 */
[----:B------:R-:W1:Y:S02]  /*67e0*/  LDC.64 R26, c[0x0][0x640] ;  /* 0x00019000ff1a7b82 */ /* 0x000e640000000a00 */
[----:B------:R-:W-:-:S02]  /*67f0*/  IMAD.X R7, RZ, RZ, ~R7, P0 ;  /* 0x000000ffff077224 */ /* 0x000fc400000e0e07 */
[----:B------:R-:W2:Y:S01]  /*6800*/  F2I.U32.TRUNC.NTZ R13, R13 ;  /* 0x0000000d000d7305 */ /* 0x000ea2000020f000 */
[----:B------:R-:W-:-:S03]  /*6810*/  IMAD.WIDE.U32 R8, R11, R22, R16 ;  /* 0x000000160b087225 */ /* 0x000fc600078e0010 */
[----:B------:R-:W3:Y:S01]  /*6820*/  LDC R15, c[0x0][0x144] ;  /* 0x00005100ff0f7b82 */ /* 0x000ee20000000800 */
[----:B------:R-:W-:-:S04]  /*6830*/  IMAD R10, R7, R22, RZ ;  /* 0x00000016070a7224 */ /* 0x000fc800078e02ff */
[----:B------:R-:W-:Y:S02]  /*6840*/  IMAD R7, R11, R23, R10 ;  /* 0x000000170b077224 */ /* 0x000fe400078e020a */
[----:B------:R-:W-:Y:S01]  /*6850*/  IMAD.MOV.U32 R10, RZ, RZ, -0x1 ;  /* 0xffffffffff0a7424 */ /* 0x000fe200078e00ff */
[----:B------:R-:W4:Y:S01]  /*6860*/  LDC R20, c[0x0][0x608] ;  /* 0x00018200ff147b82 */ /* 0x000f220000000800 */
[----:B------:R-:W-:Y:S01]  /*6870*/  IMAD.IADD R7, R9, 0x1, R7 ;  /* 0x0000000109077824 */ /* 0x000fe200078e0207 */
[----:B------:R-:W-:-:S04]  /*6880*/  I2FP.F32.U32 R9, R5 ;  /* 0x0000000500097245 */ /* 0x000fc80000201000 */
[-C--:B0-----:R-:W-:Y:S01]  /*6890*/  SHF.R.U64 R12, R8, R24.reuse, R7 ;  /* 0x00000018080c7219 */ /* 0x081fe20000001207 */
[----:B--2---:R-:W-:Y:S01]  /*68a0*/  IMAD.MOV R8, RZ, RZ, -R13 ;  /* 0x000000ffff087224 */ /* 0x004fe200078e0a0d */
[----:B------:R-:W0:Y:S01]  /*68b0*/  LDC R11, c[0x0][0x658] ;  /* 0x00019600ff0b7b82 */ /* 0x000e220000000800 */
[----:B-1----:R-:W-:Y:S01]  /*68c0*/  ISETP.NE.U32.AND P0, PT, R26, RZ, PT ;  /* 0x000000ff1a00720c */ /* 0x002fe20003f05070 */
[----:B------:R-:W-:Y:S01]  /*68d0*/  FMUL R9, R9, UR4 ;  /* 0x0000000409097c20 */ /* 0x000fe20008400000 */
[----:B------:R-:W-:Y:S02]  /*68e0*/  SHF.R.U32.HI R7, RZ, R24, R7 ;  /* 0x00000018ff077219 */ /* 0x000fe40000011607 */
[----:B------:R-:W-:-:S03]  /*68f0*/  ISETP.NE.AND.EX P0, PT, R27, RZ, PT, P0 ;  /* 0x000000ff1b00720c */ /* 0x000fc60003f05300 */
[----:B------:R-:W1:Y:S01]  /*6900*/  LDC R22, c[0x0][0x148] ;  /* 0x00005200ff167b82 */ /* 0x000e620000000800 */
[----:B---3--:R-:W-:Y:S02]  /*6910*/  IMAD R23, R15, R8, R6 ;  /* 0x000000080f177224 */ /* 0x008fe400078e0206 */
[----:B------:R-:W-:-:S05]  /*6920*/  IMAD.MOV.U32 R8, RZ, RZ, 0x1 ;  /* 0x00000001ff087424 */ /* 0x000fca00078e00ff */
[----:B------:R-:W2:Y:S01]  /*6930*/  LDC R21, c[0x0][0x600] ;  /* 0x00018000ff157b82 */ /* 0x000ea20000000800 */
[-CC-:B----4-:R-:W-:Y:S02]  /*6940*/  SHF.R.U64 R15, R12, R20.reuse, R7.reuse ;  /* 0x000000140c0f7219 */ /* 0x190fe40000001207 */
[----:B------:R-:W-:Y:S02]  /*6950*/  SHF.R.U32.HI R6, RZ, R20, R7 ;  /* 0x00000014ff067219 */ /* 0x000fe40000011607 */
[----:B------:R3:W4:Y:S03]  /*6960*/  F2I.U32.TRUNC.NTZ R20, R9 ;  /* 0x0000000900147305 */ /* 0x000726000020f000 */
[----:B------:R-:W1:Y:S01]  /*6970*/  LDC R25, c[0x0][0x648] ;  /* 0x00019200ff197b82 */ /* 0x000e620000000800 */
[-C--:B0-----:R-:W-:Y:S02]  /*6980*/  SHF.R.U64 R19, R15, R11.reuse, R6 ;  /* 0x0000000b0f137219 */ /* 0x081fe40000001206 */
[----:B------:R-:W-:-:S02]  /*6990*/  SHF.L.U32 R10, R10, R11, RZ ;  /* 0x0000000b0a0a7219 */ /* 0x000fc400000006ff */
[-C--:B------:R-:W-:Y:S01]  /*69a0*/  SHF.R.U32.HI R7, RZ, R11.reuse, R6 ;  /* 0x0000000bff077219 */ /* 0x080fe20000011606 */
[----:B------:R-:W-:Y:S01]  /*69b0*/  IMAD.MOV.U32 R6, RZ, RZ, R19 ;  /* 0x000000ffff067224 */ /* 0x000fe200078e0013 */
[----:B------:R-:W-:Y:S01]  /*69c0*/  SHF.L.U32 R24, R8, R11, RZ ;  /* 0x0000000b08187219 */ /* 0x000fe200000006ff */
[----:B------:R-:W0:Y:S01]  /*69d0*/  LDC R28, c[0x0][0x638] ;  /* 0x00018e00ff1c7b82 */ /* 0x000e220000000800 */
[----:B------:R-:W-:-:S07]  /*69e0*/  LOP3.LUT R30, RZ, R10, RZ, 0x33, !PT ;  /* 0x0000000aff1e7212 */ /* 0x000fce00078e33ff */
[----:B------:R-:W0:Y:S01]  /*69f0*/  LDC R29, c[0x0][0x610] ;  /* 0x00018400ff1d7b82 */ /* 0x000e220000000800 */
[----:B---34-:R-:W-:Y:S05]  /*6a00*/  @!P0 BRA `(.L_x_161) ;  /* 0x0000000000288947 */ /* 0x018fea0003800000 */
[----:B------:R-:W3:Y:S02]  /*6a10*/  LDC R6, c[0x0][0x64c] ;  /* 0x00019300ff067b82 */ /* 0x000ee40000000800 */
[----:B---3--:R-:W-:-:S05]  /*6a20*/  IADD3 R11, P0, R19, R6, RZ ;  /* 0x00000006130b7210 */ /* 0x008fca0007f1e0ff */
        /* <DEDUP_REMOVED lines=8> */
.L_x_161:
[----:B------:R-:W-:Y:S01]  /*6ab0*/  ISETP.NE.AND P0, PT, R2, 0x1, PT ;  /* 0x000000010200780c */ /* 0x000fe20003f05270 */
[----:B--2---:R-:W-:Y:S01]  /*6ac0*/  VIADD R9, R21, 0xffffffff ;  /* 0xffffffff15097836 */ /* 0x004fe20000000000 */
[----:B-1----:R-:W-:Y:S01]  /*6ad0*/  SHF.R.U64 R7, R6, R25, R7 ;  /* 0x0000001906077219 */ /* 0x002fe20000001207 */
[----:B------:R-:W-:Y:S01]  /*6ae0*/  IMAD.MOV R20, RZ, RZ, -R20 ;  /* 0x000000ffff147224 */ /* 0x000fe200078e0a14 */
[----:B------:R-:W-:Y:S02]  /*6af0*/  LOP3.LUT R6, R15, R30, RZ, 0xc0, !PT ;  /* 0x0000001e0f067212 */ /* 0x000fe400078ec0ff */
[----:B------:R-:W-:Y:S01]  /*6b00*/  LOP3.LUT R12, R12, R9, RZ, 0xc0, !PT ;  /* 0x000000090c0c7212 */ /* 0x000fe200078ec0ff */
[----:B------:R-:W-:Y:S02]  /*6b10*/  IMAD.MOV R8, RZ, RZ, -R7 ;  /* 0x000000ffff087224 */ /* 0x000fe400078e0a07 */
[----:B------:R-:W-:Y:S02]  /*6b20*/  IMAD R6, R24, R7, R6 ;  /* 0x0000000718067224 */ /* 0x000fe400078e0206 */
[----:B------:R-:W-:-:S02]  /*6b30*/  IMAD.MOV.U32 R9, RZ, RZ, 0x1 ;  /* 0x00000001ff097424 */ /* 0x000fc400078e00ff */
[----:B------:R-:W-:Y:S02]  /*6b40*/  @P0 IMAD R23, R22, R20, R5 ;  /* 0x0000001416170224 */ /* 0x000fe400078e0205 */
[----:B0-----:R-:W-:Y:S02]  /*6b50*/  IMAD R5, R8, R28, R19 ;  /* 0x0000001c08057224 */ /* 0x001fe400078e0213 */
[----:B------:R-:W-:Y:S02]  /*6b60*/  IMAD R19, R6, R29, R23 ;  /* 0x0000001d06137224 */ /* 0x000fe400078e0217 */
[----:B------:R-:W-:Y:S02]  /*6b70*/  IMAD R6, R5, R21, R12 ;  /* 0x0000001505067224 */ /* 0x000fe400078e020c */
[----:B------:R-:W-:-:S03]  /*6b80*/  IMAD.MOV.U32 R8, RZ, RZ, R14 ;  /* 0x000000ffff087224 */ /* 0x000fc600078e000e */
[----:B------:R-:W-:Y:S02]  /*6b90*/  SEL R20, R6, R19, !P0 ;  /* 0x0000001306147207 */ /* 0x000fe40004000000 */
[----:B------:R-:W-:-:S07]  /*6ba0*/  SEL R19, R19, R6, !P0 ;  /* 0x0000000613137207 */ /* 0x000fce0004000000 */
.L_x_159:
[----:B------:R-:W-:-:S08]  /*6bb0*/  NOP ;  /* 0x0000000000007918 */ /* 0x000fd00000000000 */
[----:B------:R-:W0:-:S00]  /*6bc0*/  USETMAXREG.DEALLOC.CTAPOOL 0x28 ;  /* 0x00000028000079c8 */ /* 0x000e0000080e0500 */
[----:B0-----:R-:W-:-:S13]  /*6bd0*/  ISETP.NE.AND P0, PT, R0, RZ, PT ;  /* 0x000000ff0000720c */ /* 0x001fda0003f05270 */
[----:B------:R-:W-:Y:S05]  /*6be0*/  @P0 EXIT ;  /* 0x000000000000094d */ /* 0x000fea0003800000 */
[----:B------:R-:W-:Y:S01]  /*6bf0*/  LOP3.LUT P0, RZ, R9, 0xff, RZ, 0xc0, !PT ;  /* 0x000000ff09ff7812 */ /* 0x000fe2000780c0ff */
[----:B------:R-:W-:Y:S02]  /*6c00*/  IMAD.MOV.U32 R0, RZ, RZ, 0x1 ;  /* 0x00000001ff007424 */ /* 0x000fe400078e00ff */
[----:B------:R-:W-:-:S10]  /*6c10*/  IMAD.MOV.U32 R12, RZ, RZ, RZ ;  /* 0x000000ffff0c7224 */ /* 0x000fd400078e00ff */
[----:B------:R-:W-:Y:S05]  /*6c20*/  @!P0 BRA `(.L_x_162) ;  /* 0x0000000c00448947 */ /* 0x000fea0003800000 */
[----:B------:R-:W0:Y:S01]  /*6c30*/  LDC R0, c[0x0][0x28c] ;  /* 0x0000a300ff007b82 */ /* 0x000e220000000800 */
[----:B------:R-:W-:Y:S01]  /*6c40*/  LOP3.LUT P0, RZ, R3, 0x1f, RZ, 0xc0, !PT ;  /* 0x0000001f03ff7812 */ /* 0x000fe2000780c0ff */
[----:B------:R-:W-:Y:S01]  /*6c50*/  ULDC UR5, c[0x0][0x658] ;  /* 0x0001960000057ab9 */ /* 0x000fe20000000800 */
[----:B------:R-:W-:Y:S01]  /*6c60*/  UMOV UR6, 0xffffffff ;  /* 0xffffffff00067882 */ /* 0x000fe20000000000 */
[----:B------:R-:W-:Y:S01]  /*6c70*/  BSSY B0, `(.L_x_162) ;  /* 0x00000cc000007945 */ /* 0x000fe20003800000 */
[----:B------:R-:W-:Y:S01]  /*6c80*/  USHF.L.U32 UR6, UR6, UR5, URZ ;  /* 0x0000000506067299 */ /* 0x000fe2000800063f */
[C---:B------:R-:W-:Y:S01]  /*6c90*/  ISETP.NE.AND P2, PT, R4.reuse, RZ, PT ;  /* 0x000000ff0400720c */ /* 0x040fe20003f45270 */
[----:B------:R-:W-:Y:S01]  /*6ca0*/  IMAD.MOV.U32 R13, RZ, RZ, 0x1 ;  /* 0x00000001ff0d7424 */ /* 0x000fe200078e00ff */
[----:B------:R-:W-:Y:S01]  /*6cb0*/  ISETP.NE.OR P0, PT, R4, RZ, !P0 ;  /* 0x000000ff0400720c */ /* 0x000fe20004705670 */
[----:B------:R-:W-:Y:S01]  /*6cc0*/  IMAD.MOV.U32 R12, RZ, RZ, RZ ;  /* 0x000000ffff0c7224 */ /* 0x000fe200078e00ff */
[----:B------:R-:W-:Y:S01]  /*6cd0*/  LOP3.LUT R11, R18, 0x2, RZ, 0xfc, !PT ;  /* 0x00000002120b7812 */ /* 0x000fe200078efcff */
[----:B------:R-:W-:Y:S01]  /*6ce0*/  ULDC UR4, c[0x0][0x600] ;  /* 0x0001800000047ab9 */ /* 0x000fe20000000800 */
[----:B------:R-:W-:Y:S01]  /*6cf0*/  UMOV UR7, 0x1 ;  /* 0x0000000100077882 */ /* 0x000fe20000000000 */
[----:B------:R-:W-:-:S02]  /*6d00*/  UIADD3 UR18, UR4, -0x1, URZ ;  /* 0xffffffff04127890 */ /* 0x000fc4000fffe03f */
[----:B------:R-:W-:Y:S02]  /*6d10*/  USHF.L.U32 UR20, UR7, UR5, URZ ;  /* 0x0000000507147299 */ /* 0x000fe4000800063f */
[----:B------:R-:W-:Y:S01]  /*6d20*/  ULOP3.LUT UR19, URZ, UR6, URZ, 0x33, !UPT ;  /* 0x000000063f137292 */ /* 0x000fe2000f8e333f */
[----:B------:R-:W-:Y:S01]  /*6d30*/  ULDC.64 UR24, c[0x0][0x198] ;  /* 0x0000660000187ab9 */ /* 0x000fe20000000a00 */
[----:B0-----:R-:W-:-:S05]  /*6d40*/  VIADD R0, R0, 0x3f ;  /* 0x0000003f00007836 */ /* 0x001fca0000000000 */
[----:B------:R-:W-:-:S04]  /*6d50*/  SHF.R.S32.HI R3, RZ, 0x1f, R0 ;  /* 0x0000001fff037819 */ /* 0x000fc80000011400 */
[----:B------:R-:W-:Y:S01]  /*6d60*/  LEA.HI R3, R3, R0, RZ, 0x6 ;  /* 0x0000000003037211 */ /* 0x000fe200078f30ff */
[----:B------:R-:W-:-:S03]  /*6d70*/  IMAD.MOV.U32 R0, RZ, RZ, 0x1 ;  /* 0x00000001ff007424 */ /* 0x000fc600078e00ff */
[----:B------:R-:W-:-:S05]  /*6d80*/  SHF.R.S32.HI R3, RZ, 0x6, R3 ;  /* 0x00000006ff037819 */ /* 0x000fca0000011403 */
[----:B------:R-:W-:-:S07]  /*6d90*/  VIADD R10, R3, 0x1 ;  /* 0x00000001030a7836 */ /* 0x000fce0000000000 */
.L_x_174:
[----:B------:R-:W-:-:S03]  /*6da0*/  UMOV UR4, 0xffffffff ;  /* 0xffffffff00047882 */ /* 0x000fc60000000000 */
[----:B------:R-:W-:Y:S05]  /*6db0*/  BRA.DIV UR4, `(.L_x_163) ;  /* 0x0000001204387947 */ /* 0x000fea000b800000 */
[----:B------:R-:W-:-:S13]  /*6dc0*/  ELECT P6, URZ, PT ;  /* 0x00000000003f782f */ /* 0x000fda00038c0000 */
.L_x_188:
[----:B------:R-:W-:Y:S04]  /*6dd0*/  BSSY B1, `(.L_x_164) ;  /* 0x0000042000017945 */ /* 0x000fe80003800000 */
[----:B------:R-:W-:Y:S05]  /*6de0*/  @!P6 BRA `(.L_x_165) ;  /* 0x000000040000e947 */ /* 0x000fea0003800000 */
[----:B------:R-:W0:Y:S02]  /*6df0*/  LDC R4, c[0x0][0x28c] ;  /* 0x0000a300ff047b82 */ /* 0x000e240000000800 */
[----:B0-----:R-:W-:-:S13]  /*6e00*/  ISETP.GE.AND P1, PT, R4, 0x1, PT ;  /* 0x000000010400780c */ /* 0x001fda0003f26270 */
[----:B------:R-:W-:Y:S05]  /*6e10*/  @!P1 BRA `(.L_x_165) ;  /* 0x0000000000f49947 */ /* 0x000fea0003800000 */
[----:B------:R-:W-:Y:S02]  /*6e20*/  IMAD.SHL.U32 R19, R19, 0x80, RZ ;  /* 0x0000008013137824 */ /* 0x000fe400078e00ff */
[----:B------:R-:W-:Y:S02]  /*6e30*/  IMAD.SHL.U32 R20, R20, 0x80, RZ ;  /* 0x0000008014147824 */ /* 0x000fe400078e00ff */
[----:B------:R-:W-:Y:S02]  /*6e40*/  IMAD.MOV.U32 R21, RZ, RZ, RZ ;  /* 0x000000ffff157224 */ /* 0x000fe400078e00ff */
[----:B------:R-:W-:Y:S02]  /*6e50*/  IMAD.MOV.U32 R4, RZ, RZ, R10 ;  /* 0x000000ffff047224 */ /* 0x000fe400078e000a */
[----:B------:R-:W-:Y:S02]  /*6e60*/  IMAD.MOV.U32 R5, RZ, RZ, R0 ;  /* 0x000000ffff057224 */ /* 0x000fe400078e0000 */
[----:B------:R-:W-:-:S02]  /*6e70*/  IMAD.MOV.U32 R6, RZ, RZ, R12 ;  /* 0x000000ffff067224 */ /* 0x000fc400078e000c */
[----:B------:R-:W-:Y:S02]  /*6e80*/  VIADD R22, R19, 0x40 ;  /* 0x0000004013167836 */ /* 0x000fe40000000000 */
[----:B------:R-:W-:-:S07]  /*6e90*/  VIADD R23, R20, 0x40 ;  /* 0x0000004014177836 */ /* 0x000fce0000000000 */
.L_x_169:
[----:B------:R-:W0:Y:S01]  /*6ea0*/  S2R R14, SR_CgaCtaId ;  /* 0x00000000000e7919 */ /* 0x000e220000008800 */
[----:B------:R-:W-:Y:S01]  /*6eb0*/  MOV R7, 0x400 ;  /* 0x0000040000077802 */ /* 0x000fe20000000f00 */
[----:B------:R-:W1:Y:S03]  /*6ec0*/  @!P2 LDC R9, c[0x0][0x500] ;  /* 0x00014000ff09ab82 */ /* 0x000e660000000800 */
[----:B0-----:R-:W-:Y:S02]  /*6ed0*/  LEA R15, R14, R7, 0x18 ;  /* 0x000000070e0f7211 */ /* 0x001fe400078ec0ff */
[----:B------:R-:W-:-:S03]  /*6ee0*/  SHF.L.U32 R7, R5, 0x1f, RZ ;  /* 0x0000001f05077819 */ /* 0x000fc600000006ff */
[----:B------:R-:W-:-:S04]  /*6ef0*/  IMAD R14, R6, 0x8, R15 ;  /* 0x00000008060e7824 */ /* 0x000fc800078e020f */
[----:B------:R-:W0:Y:S02]  /*6f00*/  SYNCS.PHASECHK.TRANS64.TRYWAIT P1, [R14+URZ+0x38], R7 ;  /* 0x000038070e0075a7 */ /* 0x000e24000802017f */
[----:B01----:R-:W-:Y:S05]  /*6f10*/  @!P1 BRA `(.L_x_166) ;  /* 0x0000001000009947 */ /* 0x003fea0003800000 */
.L_x_189:
[----:B0-----:R-:W-:Y:S01]  /*6f20*/  PRMT R7, R11, 0x9910, RZ ;  /* 0x000099100b077816 */ /* 0x001fe200000000ff */
[----:B------:R0:W-:Y:S03]  /*6f30*/  @!P2 SYNCS.ARRIVE.TRANS64 RZ, [R14+URZ], R9 ;  /* 0x000000090effa9a7 */ /* 0x0001e6000800003f */
[----:B------:R-:W-:-:S13]  /*6f40*/  ISETP.NE.AND P1, PT, R7, 0x2, PT ;  /* 0x000000020700780c */ /* 0x000fda0003f25270 */
[----:B0-----:R-:W-:Y:S05]  /*6f50*/  @P1 BRA `(.L_x_167) ;  /* 0x0000000000041947 */ /* 0x001fea0003800000 */
[----:B------:R-:W-:Y:S01]  /*6f60*/  BPT.TRAP 0x1 ;  /* 0x000000040000795c */ /* 0x000fe20000300000 */
.L_x_167:
[----:B------:R-:W-:Y:S05]  /*6f70*/  @P0 BRA `(.L_x_168) ;  /* 0x0000000000040947 */ /* 0x000fea0003800000 */
[----:B------:R-:W-:Y:S01]  /*6f80*/  BPT.TRAP 0x1 ;  /* 0x000000040000795c */ /* 0x000fe20000300000 */
.L_x_168:
[----:B------:R-:W-:Y:S01]  /*6f90*/  IMAD R15, R6, 0x4000, R15 ;  /* 0x00004000060f7824 */ /* 0x000fe200078e020f */
[----:B------:R-:W-:Y:S01]  /*6fa0*/  R2UR UR10, R19 ;  /* 0x00000000130a72ca */ /* 0x000fe200000e0000 */
[----:B------:R-:W-:Y:S01]  /*6fb0*/  UIADD3 UR4, UP0, UR24, 0xf0, URZ ;  /* 0x000000f018047890 */ /* 0x000fe2000ff1e03f */
[----:B------:R-:W-:Y:S01]  /*6fc0*/  R2UR UR9, R14 ;  /* 0x000000000e0972ca */ /* 0x000fe200000e0000 */
[----:B------:R-:W-:Y:S01]  /*6fd0*/  VIADD R4, R4, 0xffffffff ;  /* 0xffffffff04047836 */ /* 0x000fe20000000000 */
[----:B------:R-:W-:Y:S01]  /*6fe0*/  R2UR UR13, R15 ;  /* 0x000000000f0d72ca */ /* 0x000fe200000e0000 */
[----:B------:R-:W-:Y:S01]  /*6ff0*/  UIADD3.X UR5, URZ, UR25, URZ, UP0, !UPT ;  /* 0x000000193f057290 */ /* 0x000fe200087fe43f */
[----:B------:R-:W-:Y:S01]  /*7000*/  R2UR UR11, R21 ;  /* 0x00000000150b72ca */ /* 0x000fe200000e0000 */
[----:B------:R-:W-:Y:S01]  /*7010*/  UIADD3 UR6, UP1, UR24, 0x1f0, URZ ;  /* 0x000001f018067890 */ /* 0x000fe2000ff3e03f */
[----:B------:R-:W-:Y:S01]  /*7020*/  R2UR UR12, R8 ;  /* 0x00000000080c72ca */ /* 0x000fe200000e0000 */
[----:B------:R-:W-:Y:S01]  /*7030*/  UMOV UR14, 0x0 ;  /* 0x00000000000e7882 */ /* 0x000fe20000000000 */
[----:B------:R-:W-:Y:S01]  /*7040*/  R2UR UR21, R22 ;  /* 0x00000000161572ca */ /* 0x000fe200000e0000 */
[----:B------:R-:W-:Y:S01]  /*7050*/  UIADD3.X UR7, URZ, UR25, URZ, UP1, !UPT ;  /* 0x000000193f077290 */ /* 0x000fe20008ffe43f */
[----:B------:R-:W-:Y:S01]  /*7060*/  R2UR UR22, R20 ;  /* 0x00000000141672ca */ /* 0x000fe200000e0000 */
[----:B------:R-:W-:Y:S01]  /*7070*/  UMOV UR15, 0x10000000 ;  /* 0x10000000000f7882 */ /* 0x000fe20000000000 */
[----:B------:R-:W-:Y:S01]  /*7080*/  R2UR UR23, R23 ;  /* 0x00000000171772ca */ /* 0x000fe200000e0000 */
[----:B------:R-:W-:Y:S01]  /*7090*/  VIADD R6, R6, 0x1 ;  /* 0x0000000106067836 */ /* 0x000fe20000000000 */
[----:B------:R-:W-:Y:S01]  /*70a0*/  ISETP.GT.AND P3, PT, R4, 0x1, PT ;  /* 0x000000010400780c */ /* 0x000fe20003f64270 */
[----:B------:R-:W-:Y:S01]  /*70b0*/  UIADD3 UR8, UR13, 0x180, URZ ;  /* 0x000001800d087890 */ /* 0x000fe2000fffe03f */
[----:B------:R-:W-:Y:S01]  /*70c0*/  VIADD R21, R21, 0x40 ;  /* 0x0000004015157836 */ /* 0x000fe20000000000 */
[----:B------:R-:W-:Y:S01]  /*70d0*/  UIADD3 UR16, UR13, 0x2180, URZ ;  /* 0x000021800d107890 */ /* 0x000fe2000fffe03f */
[----:B------:R-:W-:Y:S01]  /*70e0*/  ISETP.NE.AND P1, PT, R6, 0x7, PT ;  /* 0x000000070600780c */ /* 0x000fe20003f25270 */
[----:B------:R-:W-:-:S02]  /*70f0*/  UIADD3 UR17, UR13, 0x1c180, URZ ;  /* 0x0001c1800d117890 */ /* 0x000fc4000fffe03f */
[----:B------:R-:W-:Y:S01]  /*7100*/  UIADD3 UR13, UR13, 0x1e180, URZ ;  /* 0x0001e1800d0d7890 */ /* 0x000fe2000fffe03f */
[----:B------:R-:W-:Y:S02]  /*7110*/  SEL R14, RZ, 0x1, P1 ;  /* 0x00000001ff0e7807 */ /* 0x000fe40000800000 */
[----:B------:R0:W-:Y:S01]  /*7120*/  UTMALDG.3D [UR8], [UR4], desc[UR14] ;  /* 0x00000e08040075b4 */ /* 0x0001e20008011000 */
[----:B------:R-:W-:Y:S02]  /*7130*/  SEL R6, R6, RZ, P1 ;  /* 0x000000ff06067207 */ /* 0x000fe40000800000 */
[----:B------:R-:W-:Y:S01]  /*7140*/  LOP3.LUT R5, R5, R14, RZ, 0x3c, !PT ;  /* 0x0000000e05057212 */ /* 0x000fe200078e3cff */
[----:B0-----:R-:W-:Y:S01]  /*7150*/  UMOV UR8, UR16 ;  /* 0x0000001000087c82 */ /* 0x001fe20008000000 */
[----:B------:R-:W-:Y:S02]  /*7160*/  UMOV UR10, UR21 ;  /* 0x00000015000a7c82 */ /* 0x000fe40008000000 */
[----:B------:R0:W-:Y:S02]  /*7170*/  UTMALDG.3D [UR8], [UR4], desc[UR14] ;  /* 0x00000e08040075b4 */ /* 0x0001e40008011000 */
[----:B0-----:R-:W-:Y:S01]  /*7180*/  UMOV UR8, UR17 ;  /* 0x0000001100087c82 */ /* 0x001fe20008000000 */
[----:B------:R-:W-:-:S02]  /*7190*/  UMOV UR10, UR22 ;  /* 0x00000016000a7c82 */ /* 0x000fc40008000000 */
[----:B------:R0:W-:Y:S02]  /*71a0*/  UTMALDG.3D [UR8], [UR6], desc[UR14] ;  /* 0x00000e08060075b4 */ /* 0x0001e40008011000 */
[----:B0-----:R-:W-:Y:S01]  /*71b0*/  UMOV UR8, UR13 ;  /* 0x0000000d00087c82 */ /* 0x001fe20008000000 */
[----:B------:R-:W-:Y:S02]  /*71c0*/  UMOV UR10, UR23 ;  /* 0x00000017000a7c82 */ /* 0x000fe40008000000 */
[----:B------:R0:W-:Y:S02]  /*71d0*/  UTMALDG.3D [UR8], [UR6], desc[UR14] ;  /* 0x00000e08060075b4 */ /* 0x0001e40008011000 */
[----:B0-----:R-:W-:Y:S05]  /*71e0*/  @P3 BRA `(.L_x_169) ;  /* 0xfffffffc002c3947 */ /* 0x001fea000383ffff */
.L_x_165:
[----:B------:R-:W-:Y:S05]  /*71f0*/  BSYNC B1 ;  /* 0x0000000000017941 */ /* 0x000fea0003800000 */
.L_x_164:
[----:B------:R-:W-:Y:S01]  /*7200*/  LOP3.LUT P4, RZ, R13, 0xff, RZ, 0xc0, !PT ;  /* 0x000000ff0dff7812 */ /* 0x000fe2000788c0ff */
[C---:B------:R-:W-:Y:S01]  /*7210*/  IMAD.IADD R12, R3.reuse, 0x1, R12 ;  /* 0x00000001030c7824 */ /* 0x040fe200078e020c */
[----:B------:R-:W-:Y:S01]  /*7220*/  ULDC.64 UR4, c[0x0][0x650] ;  /* 0x0001940000047ab9 */ /* 0x000fe20000000a00 */
[C---:B------:R-:W-:Y:S01]  /*7230*/  ISETP.GE.U32.AND P3, PT, R3.reuse, 0x7, PT ;  /* 0x000000070300780c */ /* 0x040fe20003f66070 */
[----:B------:R-:W-:Y:S01]  /*7240*/  BSSY B1, `(.L_x_170) ;  /* 0x000006c000017945 */ /* 0x000fe20003800000 */
[C---:B------:R-:W-:Y:S01]  /*7250*/  IMAD.WIDE.U32 R4, R12.reuse, 0x24924925, RZ ;  /* 0x249249250c047825 */ /* 0x040fe200078e00ff */
[C---:B------:R-:W-:Y:S02]  /*7260*/  ISETP.GT.U32.AND P1, PT, R12.reuse, 0x6, PT ;  /* 0x000000060c00780c */ /* 0x040fe40003f24070 */
[----:B------:R-:W-:Y:S01]  /*7270*/  PRMT R13, RZ, 0x7610, R13 ;  /* 0x00007610ff0d7816 */ /* 0x000fe2000000000d */
[----:B------:R-:W-:Y:S01]  /*7280*/  IMAD.IADD R4, R12, 0x1, -R5 ;  /* 0x000000010c047824 */ /* 0x000fe200078e0a05 */
[----:B------:R-:W-:Y:S01]  /*7290*/  ISETP.LT.U32.AND P1, PT, R3, 0x7, P1 ;  /* 0x000000070300780c */ /* 0x000fe20000f21070 */
[----:B------:R-:W-:-:S02]  /*72a0*/  IMAD.MOV.U32 R19, RZ, RZ, -0x1 ;  /* 0xffffffffff137424 */ /* 0x000fc400078e00ff */
[----:B------:R-:W0:Y:S01]  /*72b0*/  @P4 S2R R7, SR_CgaCtaId ;  /* 0x0000000000074919 */ /* 0x000e220000008800 */
[----:B------:R-:W-:Y:S01]  /*72c0*/  @P4 MOV R6, 0x400 ;  /* 0x0000040000064802 */ /* 0x000fe20000000f00 */
[----:B------:R-:W-:Y:S01]  /*72d0*/  IMAD.MOV.U32 R20, RZ, RZ, -0x1 ;  /* 0xffffffffff147424 */ /* 0x000fe200078e00ff */
[----:B------:R-:W-:Y:S01]  /*72e0*/  LEA.HI R4, R4, R5, RZ, 0x1f ;  /* 0x0000000504047211 */ /* 0x000fe200078ff8ff */
[----:B------:R-:W-:-:S03]  /*72f0*/  IMAD.MOV.U32 R8, RZ, RZ, -0x1 ;  /* 0xffffffffff087424 */ /* 0x000fc600078e00ff */
[--C-:B------:R-:W-:Y:S02]  /*7300*/  SHF.R.U32.HI R5, RZ, 0x2, R4.reuse ;  /* 0x00000002ff057819 */ /* 0x100fe40000011604 */
[----:B------:R-:W-:-:S03]  /*7310*/  PRMT R4, RZ, 0x7610, R4 ;  /* 0x00007610ff047816 */ /* 0x000fc60000000004 */
[----:B------:R-:W-:Y:S01]  /*7320*/  IMAD R12, R5, -0x7, R12 ;  /* 0xfffffff9050c7824 */ /* 0x000fe200078e020c */
[----:B0-----:R-:W-:Y:S02]  /*7330*/  @P4 LEA R6, R7, R6, 0x18 ;  /* 0x0000000607064211 */ /* 0x001fe400078ec0ff */
[----:B------:R-:W-:Y:S02]  /*7340*/  SEL R7, RZ, 0x1, !P1 ;  /* 0x00000001ff077807 */ /* 0x000fe40004800000 */
[----:B------:R-:W-:Y:S01]  /*7350*/  IADD3 R16, P1, R16, UR36, RZ ;  /* 0x0000002410107c10 */ /* 0x000fe2000ff3e0ff */
[----:B------:R0:W-:Y:S01]  /*7360*/  @P4 SYNCS.ARRIVE.TRANS64.A1T0 RZ, [R6+URZ+0x88], RZ ;  /* 0x000088ff06ff49a7 */ /* 0x0001e2000810003f */
[----:B------:R-:W-:Y:S02]  /*7370*/  LOP3.LUT R0, R0, R7, RZ, 0x3c, !PT ;  /* 0x0000000700007212 */ /* 0x000fe400078e3cff */
[----:B------:R-:W-:Y:S02]  /*7380*/  IADD3.X R17, R17, UR42, RZ, P1, !PT ;  /* 0x0000002a11117c10 */ /* 0x000fe40008ffe4ff */
[----:B------:R-:W-:-:S02]  /*7390*/  ISETP.GE.U32.AND P1, PT, R16, UR4, PT ;  /* 0x0000000410007c0c */ /* 0x000fc4000bf26070 */
[----:B------:R-:W-:Y:S02]  /*73a0*/  @P3 LOP3.LUT R0, R0, 0x1, R5, 0x78, !PT ;  /* 0x0000000100003812 */ /* 0x000fe400078e7805 */
[----:B------:R-:W-:-:S13]  /*73b0*/  ISETP.GE.U32.AND.EX P1, PT, R17, UR5, PT, P1 ;  /* 0x0000000511007c0c */ /* 0x000fda000bf26110 */
[----:B0-----:R-:W-:Y:S05]  /*73c0*/  @P1 BRA `(.L_x_171) ;  /* 0x00000004004c1947 */ /* 0x001fea0003800000 */
[----:B------:R-:W-:Y:S01]  /*73d0*/  ULDC.64 UR4, c[0x0][0x628] ;  /* 0x00018a0000047ab9 */ /* 0x000fe20000000a00 */
[----:B------:R-:W0:Y:S01]  /*73e0*/  S2R R15, SR_CTAID.X ;  /* 0x00000000000f7919 */ /* 0x000e220000002500 */
[----:B------:R-:W-:Y:S01]  /*73f0*/  ISETP.NE.U32.AND P1, PT, RZ, UR4, PT ;  /* 0x00000004ff007c0c */ /* 0x000fe2000bf25070 */
[----:B------:R-:W-:Y:S01]  /*7400*/  ULDC UR7, c[0x0][0x630] ;  /* 0x00018c0000077ab9 */ /* 0x000fe20000000800 */
[----:B------:R-:W-:Y:S01]  /*7410*/  IMAD.MOV.U32 R4, RZ, RZ, R16 ;  /* 0x000000ffff047224 */ /* 0x000fe200078e0010 */
[----:B------:R-:W1:Y:S01]  /*7420*/  S2R R14, SR_CTAID.Y ;  /* 0x00000000000e7919 */ /* 0x000e620000002600 */
[----:B------:R-:W-:Y:S01]  /*7430*/  ISETP.NE.AND.EX P1, PT, RZ, UR5, PT, P1 ;  /* 0x00000005ff007c0c */ /* 0x000fe2000bf25310 */
[----:B------:R-:W-:-:S12]  /*7440*/  IMAD.MOV.U32 R5, RZ, RZ, R17 ;  /* 0x000000ffff057224 */ /* 0x000fd800078e0011 */
[----:B------:R-:W-:Y:S05]  /*7450*/  @!P1 BRA `(.L_x_172) ;  /* 0x0000000000289947 */ /* 0x000fea0003800000 */
[----:B------:R-:W-:Y:S02]  /*7460*/  ULDC UR6, c[0x0][0x634] ;  /* 0x00018d0000067ab9 */ /* 0x000fe40000000800 */
[----:B------:R-:W-:-:S05]  /*7470*/  IADD3 R9, P1, R16, UR6, RZ ;  /* 0x0000000610097c10 */ /* 0x000fca000ff3e0ff */
[----:B------:R-:W-:-:S04]  /*7480*/  IMAD.X R19, RZ, RZ, R17, P1 ;  /* 0x000000ffff137224 */ /* 0x000fc800008e0611 */
[----:B------:R-:W-:-:S04]  /*7490*/  IMAD.WIDE.U32 R6, R19, UR4, RZ ;  /* 0x0000000413067c25 */ /* 0x000fc8000f8e00ff */
[----:B------:R-:W-:-:S04]  /*74a0*/  IMAD.WIDE.U32 R6, P1, R9, UR5, R6 ;  /* 0x0000000509067c25 */ /* 0x000fc8000f820006 */
[----:B------:R-:W-:-:S04]  /*74b0*/  IMAD.WIDE.U32 R8, R9, UR4, RZ ;  /* 0x0000000409087c25 */ /* 0x000fc8000f8e00ff */
[----:B------:R-:W-:Y:S01]  /*74c0*/  IMAD.X R5, RZ, RZ, RZ, P1 ;  /* 0x000000ffff057224 */ /* 0x000fe200008e06ff */
[----:B------:R-:W-:Y:S01]  /*74d0*/  IADD3 RZ, P1, R9, R6, RZ ;  /* 0x0000000609ff7210 */ /* 0x000fe20007f3e0ff */
[----:B------:R-:W-:-:S04]  /*74e0*/  IMAD.MOV.U32 R4, RZ, RZ, R7 ;  /* 0x000000ffff047224 */ /* 0x000fc800078e0007 */
[----:B------:R-:W-:-:S08]  /*74f0*/  IMAD.WIDE.U32.X R4, R19, UR5, R4, P1 ;  /* 0x0000000513047c25 */ /* 0x000fd000088e0404 */
.L_x_172:
[--C-:B------:R-:W-:Y:S01]  /*7500*/  SHF.R.U64 R8, R4, UR7, R5.reuse ;  /* 0x0000000704087c19 */ /* 0x100fe20008001205 */
[----:B------:R-:W-:Y:S01]  /*7510*/  ULDC.64 UR4, c[0x0][0x620] ;  /* 0x0001880000047ab9 */ /* 0x000fe20000000a00 */
[----:B------:R-:W-:Y:S01]  /*7520*/  SHF.R.U32.HI R4, RZ, UR7, R5 ;  /* 0x00000007ff047c19 */ /* 0x000fe20008011605 */
[----:B------:R-:W2:Y:S01]  /*7530*/  LDC R24, c[0x0][0x144] ;  /* 0x00005100ff187b82 */ /* 0x000ea20000000800 */
[----:B------:R-:W-:Y:S01]  /*7540*/  IADD3 R7, P1, RZ, -R8, RZ ;  /* 0x80000008ff077210 */ /* 0x000fe20007f3e0ff */
[----:B------:R-:W-:Y:S01]  /*7550*/  ULDC.64 UR8, c[0x0][0x640] ;  /* 0x0001900000087ab9 */ /* 0x000fe20000000a00 */
[----:B0-----:R-:W-:Y:S01]  /*7560*/  I2FP.F32.U32 R9, R15 ;  /* 0x0000000f00097245 */ /* 0x001fe20000201000 */
[----:B------:R-:W-:Y:S02]  /*7570*/  ULDC UR6, c[0x0][0x608] ;  /* 0x0001820000067ab9 */ /* 0x000fe40000000800 */
[----:B------:R-:W-:Y:S01]  /*7580*/  IMAD.X R4, RZ, RZ, ~R4, P1 ;  /* 0x000000ffff047224 */ /* 0x000fe200008e0e04 */
[----:B------:R-:W-:Y:S01]  /*7590*/  ISETP.NE.U32.AND P1, PT, RZ, UR8, PT ;  /* 0x00000008ff007c0c */ /* 0x000fe2000bf25070 */
[----:B------:R-:W0:Y:S02]  /*75a0*/  LDC R21, c[0x0][0x148] ;  /* 0x00005200ff157b82 */ /* 0x000e240000000800 */
[----:B------:R-:W-:Y:S01]  /*75b0*/  IMAD R6, R4, UR4, RZ ;  /* 0x0000000404067c24 */ /* 0x000fe2000f8e02ff */
[----:B------:R-:W-:Y:S01]  /*75c0*/  ISETP.NE.AND.EX P1, PT, RZ, UR9, PT, P1 ;  /* 0x00000009ff007c0c */ /* 0x000fe2000bf25310 */
[----:B------:R-:W-:Y:S01]  /*75d0*/  IMAD.WIDE.U32 R4, R7, UR4, R16 ;  /* 0x0000000407047c25 */ /* 0x000fe2000f8e0010 */
[----:B------:R-:W-:-:S03]  /*75e0*/  ULDC UR4, c[0x0][0x150] ;  /* 0x0000540000047ab9 */ /* 0x000fc60000000800 */
[----:B------:R-:W-:Y:S02]  /*75f0*/  IMAD R7, R7, UR5, R6 ;  /* 0x0000000507077c24 */ /* 0x000fe4000f8e0206 */
[----:B------:R-:W-:Y:S01]  /*7600*/  FMUL R6, R9, UR4 ;  /* 0x0000000409067c20 */ /* 0x000fe20008400000 */
[----:B------:R-:W-:Y:S01]  /*7610*/  ULDC UR4, c[0x0][0x618] ;  /* 0x0001860000047ab9 */ /* 0x000fe20000000800 */
[----:B------:R-:W-:Y:S01]  /*7620*/  ULDC UR5, c[0x0][0x154] ;  /* 0x0000550000057ab9 */ /* 0x000fe20000000800 */
[----:B------:R-:W-:-:S03]  /*7630*/  IMAD.IADD R5, R5, 0x1, R7 ;  /* 0x0000000105057824 */ /* 0x000fc600078e0207 */
[----:B------:R-:W3:Y:S02]  /*7640*/  F2I.U32.TRUNC.NTZ R6, R6 ;  /* 0x0000000600067305 */ /* 0x000ee4000020f000 */
[----:B------:R-:W-:Y:S02]  /*7650*/  SHF.R.U64 R9, R4, UR4, R5 ;  /* 0x0000000404097c19 */ /* 0x000fe40008001205 */
[----:B-1----:R-:W-:-:S05]  /*7660*/  I2FP.F32.U32 R4, R14 ;  /* 0x0000000e00047245 */ /* 0x002fca0000201000 */
[----:B------:R-:W-:Y:S01]  /*7670*/  FMUL R22, R4, UR5 ;  /* 0x0000000504167c20 */ /* 0x000fe20008400000 */
[----:B------:R-:W-:Y:S01]  /*7680*/  SHF.R.U32.HI R4, RZ, UR4, R5 ;  /* 0x00000004ff047c19 */ /* 0x000fe20008011605 */
[----:B------:R-:W-:-:S03]  /*7690*/  ULDC UR4, c[0x0][0x658] ;  /* 0x0001960000047ab9 */ /* 0x000fc60000000800 */
[--C-:B------:R-:W-:Y:S01]  /*76a0*/  SHF.R.U64 R20, R9, UR6, R4.reuse ;  /* 0x0000000609147c19 */ /* 0x100fe20008001204 */
[----:B------:R-:W1:Y:S01]  /*76b0*/  F2I.U32.TRUNC.NTZ R22, R22 ;  /* 0x0000001600167305 */ /* 0x000e62000020f000 */
[----:B------:R-:W-:Y:S01]  /*76c0*/  SHF.R.U32.HI R5, RZ, UR6, R4 ;  /* 0x00000006ff057c19 */ /* 0x000fe20008011604 */
[----:B---3--:R-:W-:-:S03]  /*76d0*/  IMAD.MOV R6, RZ, RZ, -R6 ;  /* 0x000000ffff067224 */ /* 0x008fc600078e0a06 */
[----:B------:R-:W-:Y:S01]  /*76e0*/  SHF.R.U64 R19, R20, UR4, R5 ;  /* 0x0000000414137c19 */ /* 0x000fe20008001205 */
[----:B--2---:R-:W-:Y:S01]  /*76f0*/  IMAD R15, R24, R6, R15 ;  /* 0x00000006180f7224 */ /* 0x004fe200078e020f */
[----:B------:R-:W-:-:S03]  /*7700*/  SHF.R.U32.HI R23, RZ, UR4, R5 ;  /* 0x00000004ff177c19 */ /* 0x000fc60008011605 */
[----:B------:R-:W-:Y:S02]  /*7710*/  IMAD.MOV.U32 R4, RZ, RZ, R19 ;  /* 0x000000ffff047224 */ /* 0x000fe400078e0013 */
[----:B------:R-:W-:Y:S01]  /*7720*/  IMAD.MOV.U32 R5, RZ, RZ, R23 ;  /* 0x000000ffff057224 */ /* 0x000fe200078e0017 */
[----:B-1----:R-:W-:Y:S06]  /*7730*/  @!P1 BRA `(.L_x_173) ;  /* 0x0000000000289947 */ /* 0x002fec0003800000 */
[----:B------:R-:W-:Y:S02]  /*7740*/  ULDC UR4, c[0x0][0x64c] ;  /* 0x0001930000047ab9 */ /* 0x000fe40000000800 */
[----:B------:R-:W-:-:S05]  /*7750*/  IADD3 R5, P1, R19, UR4, RZ ;  /* 0x0000000413057c10 */ /* 0x000fca000ff3e0ff */
[----:B------:R-:W-:-:S04]  /*7760*/  IMAD.X R23, RZ, RZ, R23, P1 ;  /* 0x000000ffff177224 */ /* 0x000fc800008e0617 */
[----:B------:R-:W-:-:S04]  /*7770*/  IMAD.WIDE.U32 R6, R23, UR8, RZ ;  /* 0x0000000817067c25 */ /* 0x000fc8000f8e00ff */
[----:B------:R-:W-:-:S04]  /*7780*/  IMAD.WIDE.U32 R6, P1, R5, UR9, R6 ;  /* 0x0000000905067c25 */ /* 0x000fc8000f820006 */
[----:B------:R-:W-:-:S04]  /*7790*/  IMAD.WIDE.U32 R4, R5, UR8, RZ ;  /* 0x0000000805047c25 */ /* 0x000fc8000f8e00ff */
[----:B------:R-:W-:Y:S01]  /*77a0*/  IMAD.MOV.U32 R4, RZ, RZ, R7 ;  /* 0x000000ffff047224 */ /* 0x000fe200078e0007 */
[----:B------:R-:W-:Y:S01]  /*77b0*/  IADD3 RZ, P3, R5, R6, RZ ;  /* 0x0000000605ff7210 */ /* 0x000fe20007f7e0ff */
[----:B------:R-:W-:-:S04]  /*77c0*/  IMAD.X R5, RZ, RZ, RZ, P1 ;  /* 0x000000ffff057224 */ /* 0x000fc800008e06ff */
[----:B------:R-:W-:-:S08]  /*77d0*/  IMAD.WIDE.U32.X R4, R23, UR9, R4, P3 ;  /* 0x0000000917047c25 */ /* 0x000fd000098e0404 */
.L_x_173:
[----:B------:R-:W-:Y:S01]  /*77e0*/  ISETP.NE.AND P1, PT, R2, 0x1, PT ;  /* 0x000000010200780c */ /* 0x000fe20003f25270 */
[----:B------:R-:W-:Y:S01]  /*77f0*/  ULDC UR4, c[0x0][0x648] ;  /* 0x0001920000047ab9 */ /* 0x000fe20000000800 */
[----:B------:R-:W-:Y:S01]  /*7800*/  LOP3.LUT R20, R20, UR19, RZ, 0xc0, !PT ;  /* 0x0000001314147c12 */ /* 0x000fe2000f8ec0ff */
[----:B------:R-:W-:Y:S01]  /*7810*/  IMAD.MOV R22, RZ, RZ, -R22 ;  /* 0x000000ffff167224 */ /* 0x000fe200078e0a16 */
[----:B------:R-:W-:Y:S01]  /*7820*/  SHF.R.U64 R5, R4, UR4, R5 ;  /* 0x0000000404057c19 */ /* 0x000fe20008001205 */
[----:B------:R-:W-:Y:S01]  /*7830*/  ULDC UR4, c[0x0][0x638] ;  /* 0x00018e0000047ab9 */ /* 0x000fe20000000800 */
[----:B------:R-:W-:Y:S01]  /*7840*/  LOP3.LUT R6, R9, UR18, RZ, 0xc0, !PT ;  /* 0x0000001209067c12 */ /* 0x000fe2000f8ec0ff */
[----:B------:R-:W-:Y:S02]  /*7850*/  ULDC UR5, c[0x0][0x610] ;  /* 0x0001840000057ab9 */ /* 0x000fe40000000800 */
[----:B------:R-:W-:Y:S02]  /*7860*/  IMAD.MOV R4, RZ, RZ, -R5 ;  /* 0x000000ffff047224 */ /* 0x000fe400078e0a05 */
[----:B------:R-:W-:-:S02]  /*7870*/  IMAD R20, R5, UR20, R20 ;  /* 0x0000001405147c24 */ /* 0x000fc4000f8e0214 */
[----:B0-----:R-:W-:Y:S02]  /*7880*/  @P1 IMAD R15, R21, R22, R14 ;  /* 0x00000016150f1224 */ /* 0x001fe400078e020e */
[----:B------:R-:W-:Y:S01]  /*7890*/  IMAD R19, R4, UR4, R19 ;  /* 0x0000000404137c24 */ /* 0x000fe2000f8e0213 */
[----:B------:R-:W-:Y:S01]  /*78a0*/  ULDC UR4, c[0x0][0x600] ;  /* 0x0001800000047ab9 */ /* 0x000fe20000000800 */
[----:B------:R-:W-:Y:S02]  /*78b0*/  IMAD R15, R20, UR5, R15 ;  /* 0x00000005140f7c24 */ /* 0x000fe4000f8e020f */
[----:B------:R-:W-:Y:S02]  /*78c0*/  IMAD R6, R19, UR4, R6 ;  /* 0x0000000413067c24 */ /* 0x000fe4000f8e0206 */
[----:B------:R-:W-:-:S03]  /*78d0*/  IMAD.MOV.U32 R4, RZ, RZ, 0x1 ;  /* 0x00000001ff047424 */ /* 0x000fc600078e00ff */
[----:B------:R-:W-:Y:S02]  /*78e0*/  SEL R20, R6, R15, !P1 ;  /* 0x0000000f06147207 */ /* 0x000fe40004800000 */
[----:B------:R-:W-:-:S07]  /*78f0*/  SEL R19, R15, R6, !P1 ;  /* 0x000000060f137207 */ /* 0x000fce0004800000 */
.L_x_171:
[----:B------:R-:W-:Y:S05]  /*7900*/  BSYNC B1 ;  /* 0x0000000000017941 */ /* 0x000fea0003800000 */
.L_x_170:
[----:B------:R-:W-:-:S13]  /*7910*/  LOP3.LUT P1, RZ, R4, 0xff, RZ, 0xc0, !PT ;  /* 0x000000ff04ff7812 */ /* 0x000fda000782c0ff */
[----:B------:R-:W-:Y:S05]  /*7920*/  @P1 BRA `(.L_x_174) ;  /* 0xfffffff4001c1947 */ /* 0x000fea000383ffff */
[----:B------:R-:W-:Y:S05]  /*7930*/  BSYNC B0 ;  /* 0x0000000000007941 */ /* 0x000fea0003800000 */
.L_x_162:
[----:B------:R-:W-:-:S03]  /*7940*/  UMOV UR4, 0xffffffff ;  /* 0xffffffff00047882 */ /* 0x000fc60000000000 */
[----:B------:R-:W-:Y:S05]  /*7950*/  BRA.DIV UR4, `(.L_x_175) ;  /* 0x0000000604847947 */ /* 0x000fea000b800000 */
[----:B------:R-:W-:-:S13]  /*7960*/  ELECT P6, URZ, PT ;  /* 0x00000000003f782f */ /* 0x000fda00038c0000 */
.L_x_192:
[----:B------:R-:W-:Y:S04]  /*7970*/  BSSY B0, `(.L_x_176) ;  /* 0x0000046000007945 */ /* 0x000fe80003800000 */
[----:B------:R-:W-:Y:S05]  /*7980*/  @!P6 BRA `(.L_x_177) ;  /* 0x000000040010e947 */ /* 0x000fea0003800000 */
[----:B------:R-:W-:-:S04]  /*7990*/  LOP3.LUT R18, R18, 0x2, RZ, 0xfc, !PT ;  /* 0x0000000212127812 */ /* 0x000fc800078efcff */
[----:B------:R-:W-:-:S13]  /*79a0*/  ISETP.NE.AND P0, PT, R18, 0x3, PT ;  /* 0x000000031200780c */ /* 0x000fda0003f05270 */
[----:B------:R-:W-:Y:S05]  /*79b0*/  @!P0 BRA `(.L_x_178) ;  /* 0x0000000000048947 */ /* 0x000fea0003800000 */
[----:B------:R-:W-:Y:S01]  /*79c0*/  BPT.TRAP 0x1 ;  /* 0x000000040000795c */ /* 0x000fe20000300000 */
.L_x_178:
[----:B------:R-:W0:Y:S01]  /*79d0*/  S2R R3, SR_CgaCtaId ;  /* 0x0000000000037919 */ /* 0x000e220000008800 */
[----:B------:R-:W-:-:S04]  /*79e0*/  MOV R2, 0x400 ;  /* 0x0000040000027802 */ /* 0x000fc80000000f00 */
[----:B0-----:R-:W-:Y:S02]  /*79f0*/  LEA R3, R3, R2, 0x18 ;  /* 0x0000000203037211 */ /* 0x001fe400078ec0ff */
[----:B------:R-:W-:-:S03]  /*7a00*/  SHF.L.U32 R2, R0, 0x1f, RZ ;  /* 0x0000001f00027819 */ /* 0x000fc600000006ff */
[----:B------:R-:W-:-:S04]  /*7a10*/  VIADD R3, R3, 0x38 ;  /* 0x0000003803037836 */ /* 0x000fc80000000000 */
[C---:B------:R-:W-:Y:S02]  /*7a20*/  IMAD R7, R12.reuse, 0x8, R3 ;  /* 0x000000080c077824 */ /* 0x040fe400078e0203 */
[----:B------:R-:W-:Y:S02]  /*7a30*/  VIADD R12, R12, 0x1 ;  /* 0x000000010c0c7836 */ /* 0x000fe40000000000 */
[----:B------:R-:W0:Y:S03]  /*7a40*/  SYNCS.PHASECHK.TRANS64.TRYWAIT P0, [R7+URZ], R2 ;  /* 0x00000002070075a7 */ /* 0x000e26000800017f */
[----:B------:R-:W-:-:S04]  /*7a50*/  ISETP.NE.AND P1, PT, R12, 0x7, PT ;  /* 0x000000070c00780c */ /* 0x000fc80003f25270 */
[----:B------:R-:W-:Y:S02]  /*7a60*/  SEL R5, RZ, 0x1, P1 ;  /* 0x00000001ff057807 */ /* 0x000fe40000800000 */
[----:B------:R-:W-:Y:S02]  /*7a70*/  SEL R12, R12, RZ, P1 ;  /* 0x000000ff0c0c7207 */ /* 0x000fe40000800000 */
[----:B------:R-:W-:-:S03]  /*7a80*/  LOP3.LUT R5, R0, R5, RZ, 0x3c, !PT ;  /* 0x0000000500057212 */ /* 0x000fc600078e3cff */
[----:B------:R-:W-:Y:S01]  /*7a90*/  IMAD R9, R12, 0x8, R3 ;  /* 0x000000080c097824 */ /* 0x000fe200078e0203 */
[----:B------:R-:W-:Y:S01]  /*7aa0*/  SHF.L.U32 R4, R5, 0x1f, RZ ;  /* 0x0000001f05047819 */ /* 0x000fe200000006ff */
[----:B0-----:R-:W-:Y:S06]  /*7ab0*/  @!P0 BRA `(.L_x_179) ;  /* 0x00000004004c8947 */ /* 0x001fec0003800000 */
.L_x_193:
[----:B------:R-:W1:Y:S01]  /*7ac0*/  SYNCS.PHASECHK.TRANS64.TRYWAIT P0, [R9+URZ], R4 ;  /* 0x00000004090075a7 */ /* 0x000e62000800017f */
[----:B------:R-:W-:-:S05]  /*7ad0*/  VIADD R0, R12, 0x1 ;  /* 0x000000010c007836 */ /* 0x000fca0000000000 */
[----:B------:R-:W-:-:S04]  /*7ae0*/  ISETP.NE.AND P1, PT, R0, 0x7, PT ;  /* 0x000000070000780c */ /* 0x000fc80003f25270 */
[----:B0-----:R-:W-:Y:S02]  /*7af0*/  SEL R2, RZ, 0x1, P1 ;  /* 0x00000001ff027807 */ /* 0x001fe40000800000 */
[----:B------:R-:W-:Y:S02]  /*7b00*/  SEL R0, R0, RZ, P1 ;  /* 0x000000ff00007207 */ /* 0x000fe40000800000 */
[----:B------:R-:W-:-:S03]  /*7b10*/  LOP3.LUT R7, R5, R2, RZ, 0x3c, !PT ;  /* 0x0000000205077212 */ /* 0x000fc600078e3cff */
[----:B------:R-:W-:Y:S01]  /*7b20*/  IMAD R6, R0, 0x8, R3 ;  /* 0x0000000800067824 */ /* 0x000fe200078e0203 */
[----:B------:R-:W-:Y:S01]  /*7b30*/  SHF.L.U32 R5, R7, 0x1f, RZ ;  /* 0x0000001f07057819 */ /* 0x000fe200000006ff */
[----:B-1----:R-:W-:Y:S06]  /*7b40*/  @!P0 BRA `(.L_x_180) ;  /* 0x00000004003c8947 */ /* 0x002fec0003800000 */
.L_x_194:
[----:B------:R-:W1:Y:S01]  /*7b50*/  SYNCS.PHASECHK.TRANS64.TRYWAIT P0, [R6+URZ], R5 ;  /* 0x00000005060075a7 */ /* 0x000e62000800017f */
[----:B------:R-:W-:-:S05]  /*7b60*/  VIADD R0, R0, 0x1 ;  /* 0x0000000100007836 */ /* 0x000fca0000000000 */
[----:B------:R-:W-:-:S04]  /*7b70*/  ISETP.NE.AND P1, PT, R0, 0x7, PT ;  /* 0x000000070000780c */ /* 0x000fc80003f25270 */
[----:B------:R-:W-:Y:S02]  /*7b80*/  SEL R2, RZ, 0x1, P1 ;  /* 0x00000001ff027807 */ /* 0x000fe40000800000 */
[----:B------:R-:W-:Y:S02]  /*7b90*/  SEL R0, R0, RZ, P1 ;  /* 0x000000ff00007207 */ /* 0x000fe40000800000 */
[----:B------:R-:W-:-:S03]  /*7ba0*/  LOP3.LUT R7, R7, R2, RZ, 0x3c, !PT ;  /* 0x0000000207077212 */ /* 0x000fc600078e3cff */
[----:B0-----:R-:W-:Y:S01]  /*7bb0*/  IMAD R9, R0, 0x8, R3 ;  /* 0x0000000800097824 */ /* 0x001fe200078e0203 */
[----:B------:R-:W-:Y:S01]  /*7bc0*/  SHF.L.U32 R4, R7, 0x1f, RZ ;  /* 0x0000001f07047819 */ /* 0x000fe200000006ff */
[----:B-1----:R-:W-:Y:S06]  /*7bd0*/  @!P0 BRA `(.L_x_181) ;  /* 0x00000004002c8947 */ /* 0x002fec0003800000 */
.L_x_195:
        /* <DEDUP_REMOVED lines=9> */
.L_x_196:
        /* <DEDUP_REMOVED lines=9> */
.L_x_197:
[----:B------:R-:W1:Y:S01]  /*7d00*/  SYNCS.PHASECHK.TRANS64.TRYWAIT P0, [R9+URZ], R4 ;  /* 0x00000004090075a7 */ /* 0x000e62000800017f */
[----:B------:R-:W-:-:S05]  /*7d10*/  VIADD R0, R0, 0x1 ;  /* 0x0000000100007836 */ /* 0x000fca0000000000 */
[----:B------:R-:W-:-:S04]  /*7d20*/  ISETP.NE.AND P1, PT, R0, 0x7, PT ;  /* 0x000000070000780c */ /* 0x000fc80003f25270 */
[----:B------:R-:W-:Y:S02]  /*7d30*/  SEL R2, RZ, 0x1, P1 ;  /* 0x00000001ff027807 */ /* 0x000fe40000800000 */
[----:B------:R-:W-:Y:S02]  /*7d40*/  SEL R0, R0, RZ, P1 ;  /* 0x000000ff00007207 */ /* 0x000fe40000800000 */
[----:B------:R-:W-:Y:S01]  /*7d50*/  LOP3.LUT R2, R7, R2, RZ, 0x3c, !PT ;  /* 0x0000000207027212 */ /* 0x000fe200078e3cff */
[----:B-1----:R-:W-:Y:S06]  /*7d60*/  @!P0 BRA `(.L_x_184) ;  /* 0x0000000400048947 */ /* 0x002fec0003800000 */
.L_x_198:
[----:B------:R-:W-:Y:S01]  /*7d70*/  IMAD R3, R0, 0x8, R3 ;  /* 0x0000000800037824 */ /* 0x000fe200078e0203 */
[----:B------:R-:W-:-:S07]  /*7d80*/  SHF.L.U32 R0, R2, 0x1f, RZ ;  /* 0x0000001f02007819 */ /* 0x000fce00000006ff */
.L_x_185:
[----:B--2---:R2:W3:Y:S02]  /*7d90*/  SYNCS.PHASECHK.TRANS64.TRYWAIT P0, [R3+URZ], R0 ;  /* 0x00000000030075a7 */ /* 0x0044e4000800017f */
[----:B---3--:R-:W-:Y:S05]  /*7da0*/  @!P0 NANOSLEEP.SYNCS 0x989680 ;  /* 0x009896800000895d */ /* 0x008fea0003900000 */
[----:B------:R-:W3:Y:S02]  /*7db0*/  @!P0 SYNCS.PHASECHK.TRANS64 P0, [R3+URZ], R0 ;  /* 0x00000000030085a7 */ /* 0x000ee4000800007f */
[----:B---3--:R-:W-:Y:S05]  /*7dc0*/  @!P0 BRA `(.L_x_185) ;  /* 0xfffffffc00f08947 */ /* 0x008fea000383ffff */
.L_x_177:
[----:B------:R-:W-:Y:S05]  /*7dd0*/  BSYNC B0 ;  /* 0x0000000000007941 */ /* 0x000fea0003800000 */
.L_x_176:
[----:B------:R-:W-:Y:S05]  /*7de0*/  EXIT ;  /* 0x000000000000794d */ /* 0x000fea0003800000 */
.L_x_17:
[----:B-1----:R1:W2:Y:S02]  /*7df0*/  SYNCS.PHASECHK.TRANS64.TRYWAIT P1, [R3+URZ], R0 ;  /* 0x00000000030075a7 */ /* 0x0022a4000802017f */
[----:B--2---:R-:W-:Y:S05]  /*7e00*/  @!P1 NANOSLEEP.SYNCS 0x989680 ;  /* 0x009896800000995d */ /* 0x004fea0003900000 */
[----:B------:R-:W2:Y:S02]  /*7e10*/  @!P1 SYNCS.PHASECHK.TRANS64 P1, [R3+URZ], R0 ;  /* 0x00000000030095a7 */ /* 0x000ea4000802007f */
[----:B--2---:R-:W-:Y:S05]  /*7e20*/  @!P1 BRA `(.L_x_17) ;  /* 0xfffffffc00f09947 */ /* 0x004fea000383ffff */
[----:B------:R-:W-:Y:S05]  /*7e30*/  BRA `(.L_x_16) ;  /* 0xffffff9400b07947 */ /* 0x000fea000383ffff */
.L_x_22:
[----:B-1----:R-:W-:-:S04]  /*7e40*/  IMAD.U32 R4, RZ, RZ, UR7 ;  /* 0x00000007ff047e24 */ /* 0x002fc8000f8e00ff */
[----:B------:R1:W2:Y:S03]  /*7e50*/  SYNCS.PHASECHK.TRANS64.TRYWAIT P1, [R4+URZ], R3 ;  /* 0x00000003040075a7 */ /* 0x0002a6000802017f */
[----:B--2---:R-:W-:Y:S05]  /*7e60*/  @!P1 NANOSLEEP.SYNCS 0x989680 ;  /* 0x009896800000995d */ /* 0x004fea0003900000 */
[----:B------:R-:W2:Y:S02]  /*7e70*/  @!P1 SYNCS.PHASECHK.TRANS64 P1, [R4+URZ], R3 ;  /* 0x00000003040095a7 */ /* 0x000ea4000802007f */
[----:B--2---:R-:W-:Y:S05]  /*7e80*/  @!P1 BRA `(.L_x_22) ;  /* 0xfffffffc00ec9947 */ /* 0x004fea000383ffff */
[----:B------:R-:W-:Y:S05]  /*7e90*/  BRA `(.L_x_21) ;  /* 0xffffff98007c7947 */ /* 0x000fea000383ffff */
.L_x_163:
[----:B------:R-:W-:Y:S01]  /*7ea0*/  BSSY B1, `(.L_x_186) ;  /* 0x0000006000017945 */ /* 0x000fe20003800000 */
[----:B------:R-:W-:-:S07]  /*7eb0*/  IMAD.MOV.U32 R15, RZ, RZ, -0x1 ;  /* 0xffffffffff0f7424 */ /* 0x000fce00078e00ff */
[----:B------:R-:W-:Y:S05]  /*7ec0*/  WARPSYNC.COLLECTIVE R15, `(.L_x_187) ;  /* 0x000000000f0c7348 */ /* 0x000fea0003c00000 */
[----:B------:R-:W-:Y:S02]  /*7ed0*/  ELECT P6, UR62, PT ;  /* 0x00000000003e782f */ /* 0x000fe400038c0000 */
[----:B------:R-:W-:Y:S01]  /*7ee0*/  MOV R14, UR62 ;  /* 0x0000003e000e7c02 */ /* 0x000fe20008000f00 */
[----:B------:R-:W-:Y:S10]  /*7ef0*/  ENDCOLLECTIVE ;  /* 0x000000000000791b */ /* 0x000ff40003800000 */
.L_x_187:
[----:B------:R-:W-:Y:S05]  /*7f00*/  BSYNC B1 ;  /* 0x0000000000017941 */ /* 0x000fea0003800000 */
.L_x_186:
[----:B------:R-:W-:Y:S05]  /*7f10*/  BRA `(.L_x_188) ;  /* 0xffffffec00ac7947 */ /* 0x000fea000383ffff */
.L_x_166:
[----:B0-----:R0:W1:Y:S02]  /*7f20*/  SYNCS.PHASECHK.TRANS64.TRYWAIT P1, [R14+URZ+0x38], R7 ;  /* 0x000038070e0075a7 */ /* 0x001064000802017f */
[----:B-1----:R-:W-:Y:S05]  /*7f30*/  @!P1 NANOSLEEP.SYNCS 0x989680 ;  /* 0x009896800000995d */ /* 0x002fea0003900000 */
[----:B------:R-:W1:Y:S02]  /*7f40*/  @!P1 SYNCS.PHASECHK.TRANS64 P1, [R14+URZ+0x38], R7 ;  /* 0x000038070e0095a7 */ /* 0x000e64000802007f */
[----:B-1----:R-:W-:Y:S05]  /*7f50*/  @!P1 BRA `(.L_x_166) ;  /* 0xfffffffc00f09947 */ /* 0x002fea000383ffff */
[----:B------:R-:W-:Y:S05]  /*7f60*/  BRA `(.L_x_189) ;  /* 0xffffffec00ec7947 */ /* 0x000fea000383ffff */
.L_x_175:
[----:B------:R-:W-:Y:S01]  /*7f70*/  BSSY B0, `(.L_x_190) ;  /* 0x0000006000007945 */ /* 0x000fe20003800000 */
[----:B------:R-:W-:-:S07]  /*7f80*/  IMAD.MOV.U32 R15, RZ, RZ, -0x1 ;  /* 0xffffffffff0f7424 */ /* 0x000fce00078e00ff */
[----:B------:R-:W-:Y:S05]  /*7f90*/  WARPSYNC.COLLECTIVE R15, `(.L_x_191) ;  /* 0x000000000f0c7348 */ /* 0x000fea0003c00000 */
[----:B------:R-:W-:Y:S02]  /*7fa0*/  ELECT P6, UR62, PT ;  /* 0x00000000003e782f */ /* 0x000fe400038c0000 */
[----:B------:R-:W-:Y:S01]  /*7fb0*/  MOV R14, UR62 ;  /* 0x0000003e000e7c02 */ /* 0x000fe20008000f00 */
[----:B------:R-:W-:Y:S10]  /*7fc0*/  ENDCOLLECTIVE ;  /* 0x000000000000791b */ /* 0x000ff40003800000 */
.L_x_191:
[----:B------:R-:W-:Y:S05]  /*7fd0*/  BSYNC B0 ;  /* 0x0000000000007941 */ /* 0x000fea0003800000 */
.L_x_190:
[----:B------:R-:W-:Y:S05]  /*7fe0*/  BRA `(.L_x_192) ;  /* 0xfffffff800607947 */ /* 0x000fea000383ffff */
.L_x_179:
[----:B0-----:R0:W1:Y:S02]  /*7ff0*/  SYNCS.PHASECHK.TRANS64.TRYWAIT P0, [R7+URZ], R2 ;  /* 0x00000002070075a7 */ /* 0x001064000800017f */
[----:B-1----:R-:W-:Y:S05]  /*8000*/  @!P0 NANOSLEEP.SYNCS 0x989680 ;  /* 0x009896800000895d */ /* 0x002fea0003900000 */
[----:B------:R-:W1:Y:S02]  /*8010*/  @!P0 SYNCS.PHASECHK.TRANS64 P0, [R7+URZ], R2 ;  /* 0x00000002070085a7 */ /* 0x000e64000800007f */
[----:B-1----:R-:W-:Y:S05]  /*8020*/  @!P0 BRA `(.L_x_179) ;  /* 0xfffffffc00f08947 */ /* 0x002fea000383ffff */
[----:B------:R-:W-:Y:S05]  /*8030*/  BRA `(.L_x_193) ;  /* 0xfffffff800a07947 */ /* 0x000fea000383ffff */
.L_x_180:
[----:B0-----:R0:W1:Y:S02]  /*8040*/  SYNCS.PHASECHK.TRANS64.TRYWAIT P0, [R9+URZ], R4 ;  /* 0x00000004090075a7 */ /* 0x001064000800017f */
[----:B-1----:R-:W-:Y:S05]  /*8050*/  @!P0 NANOSLEEP.SYNCS 0x989680 ;  /* 0x009896800000895d */ /* 0x002fea0003900000 */
[----:B------:R-:W1:Y:S02]  /*8060*/  @!P0 SYNCS.PHASECHK.TRANS64 P0, [R9+URZ], R4 ;  /* 0x00000004090085a7 */ /* 0x000e64000800007f */
[----:B-1----:R-:W-:Y:S05]  /*8070*/  @!P0 BRA `(.L_x_180) ;  /* 0xfffffffc00f08947 */ /* 0x002fea000383ffff */
[----:B------:R-:W-:Y:S05]  /*8080*/  BRA `(.L_x_194) ;  /* 0xfffffff800b07947 */ /* 0x000fea000383ffff */
.L_x_181:
[----:B0-----:R0:W1:Y:S02]  /*8090*/  SYNCS.PHASECHK.TRANS64.TRYWAIT P0, [R6+URZ], R5 ;  /* 0x00000005060075a7 */ /* 0x001064000800017f */
[----:B-1----:R-:W-:Y:S05]  /*80a0*/  @!P0 NANOSLEEP.SYNCS 0x989680 ;  /* 0x009896800000895d */ /* 0x002fea0003900000 */
[----:B------:R-:W1:Y:S02]  /*80b0*/  @!P0 SYNCS.PHASECHK.TRANS64 P0, [R6+URZ], R5 ;  /* 0x00000005060085a7 */ /* 0x000e64000800007f */
[----:B-1----:R-:W-:Y:S05]  /*80c0*/  @!P0 BRA `(.L_x_181) ;  /* 0xfffffffc00f08947 */ /* 0x002fea000383ffff */
[----:B------:R-:W-:Y:S05]  /*80d0*/  BRA `(.L_x_195) ;  /* 0xfffffff800c07947 */ /* 0x000fea000383ffff */
.L_x_182:
[----:B0-----:R0:W1:Y:S02]  /*80e0*/  SYNCS.PHASECHK.TRANS64.TRYWAIT P0, [R9+URZ], R4 ;  /* 0x00000004090075a7 */ /* 0x001064000800017f */
[----:B-1----:R-:W-:Y:S05]  /*80f0*/  @!P0 NANOSLEEP.SYNCS 0x989680 ;  /* 0x009896800000895d */ /* 0x002fea0003900000 */
[----:B------:R-:W1:Y:S02]  /*8100*/  @!P0 SYNCS.PHASECHK.TRANS64 P0, [R9+URZ], R4 ;  /* 0x00000004090085a7 */ /* 0x000e64000800007f */
[----:B-1----:R-:W-:Y:S05]  /*8110*/  @!P0 BRA `(.L_x_182) ;  /* 0xfffffffc00f08947 */ /* 0x002fea000383ffff */
[----:B------:R-:W-:Y:S05]  /*8120*/  BRA `(.L_x_196) ;  /* 0xfffffff800d07947 */ /* 0x000fea000383ffff */
.L_x_183:
[----:B0-----:R0:W1:Y:S02]  /*8130*/  SYNCS.PHASECHK.TRANS64.TRYWAIT P0, [R6+URZ], R5 ;  /* 0x00000005060075a7 */ /* 0x001064000800017f */
[----:B-1----:R-:W-:Y:S05]  /*8140*/  @!P0 NANOSLEEP.SYNCS 0x989680 ;  /* 0x009896800000895d */ /* 0x002fea0003900000 */
[----:B------:R-:W1:Y:S02]  /*8150*/  @!P0 SYNCS.PHASECHK.TRANS64 P0, [R6+URZ], R5 ;  /* 0x00000005060085a7 */ /* 0x000e64000800007f */
[----:B-1----:R-:W-:Y:S05]  /*8160*/  @!P0 BRA `(.L_x_183) ;  /* 0xfffffffc00f08947 */ /* 0x002fea000383ffff */
[----:B------:R-:W-:Y:S05]  /*8170*/  BRA `(.L_x_197) ;  /* 0xfffffff800e07947 */ /* 0x000fea000383ffff */
.L_x_184:
[----:B-1----:R1:W2:Y:S02]  /*8180*/  SYNCS.PHASECHK.TRANS64.TRYWAIT P0, [R9+URZ], R4 ;  /* 0x00000004090075a7 */ /* 0x0022a4000800017f */
[----:B--2---:R-:W-:Y:S05]  /*8190*/  @!P0 NANOSLEEP.SYNCS 0x989680 ;  /* 0x009896800000895d */ /* 0x004fea0003900000 */
[----:B------:R-:W2:Y:S02]  /*81a0*/  @!P0 SYNCS.PHASECHK.TRANS64 P0, [R9+URZ], R4 ;  /* 0x00000004090085a7 */ /* 0x000ea4000800007f */
[----:B--2---:R-:W-:Y:S05]  /*81b0*/  @!P0 BRA `(.L_x_184) ;  /* 0xfffffffc00f08947 */ /* 0x004fea000383ffff */
[----:B------:R-:W-:Y:S05]  /*81c0*/  BRA `(.L_x_198) ;  /* 0xfffffff800e87947 */ /* 0x000fea000383ffff */
.L_x_199:
[----:B------:R-:W-:-:S00]  /*81d0*/  BRA `(.L_x_199) ;  /* 0xfffffffc00fc7947 */ /* 0x000fc0000383ffff */
[----:B------:R-:W-:-:S00]  /*81e0*/  NOP ;  /* 0x0000000000007918 */ /* 0x000fc00000000000 */
        /* <DEDUP_REMOVED lines=9> */
.L_x_200:


//--------------------- .nv.global.init           --------------------------
	.section	.nv.global.init,"aw",@progbits
.nv.global.init:
	.type		$str$22,@object
	.size		$str$22,($str$23 - $str$22)
$str$22:
        /*0000*/ 	.byte	0x6b, 0x5f, 0x74, 0x69, 0x6c, 0x65, 0x5f, 0x63, 0x6f, 0x75, 0x6e, 0x74, 0x20, 0x3e, 0x3d, 0x20
        /*0010*/ 	.byte	0x31, 0x00
	.type		$str$23,@object
	.size		$str$23,(__unnamed_1 - $str$23)
$str$23:
        /*0012*/ 	.byte	0x2f, 0x74, 0x6d, 0x70, 0x2f, 0x63, 0x75, 0x74, 0x6c, 0x61, 0x73, 0x73, 0x5f, 0x73, 0x77, 0x65
        /*0022*/ 	.byte	0x65, 0x70, 0x5f, 0x73, 0x72, 0x63, 0x2f, 0x69, 0x6e, 0x63, 0x6c, 0x75, 0x64, 0x65, 0x2f, 0x63
        /*0032*/ 	.byte	0x75, 0x74, 0x6c, 0x61, 0x73, 0x73, 0x2f, 0x67, 0x65, 0x6d, 0x6d, 0x2f, 0x63, 0x6f, 0x6c, 0x6c
        /*0042*/ 	.byte	0x65, 0x63, 0x74, 0x69, 0x76, 0x65, 0x2f, 0x73, 0x6d, 0x39, 0x30, 0x5f, 0x6d, 0x6d, 0x61, 0x5f
        /*0052*/ 	.byte	0x74, 0x6d, 0x61, 0x5f, 0x67, 0x6d, 0x6d, 0x61, 0x5f, 0x73, 0x73, 0x5f, 0x77, 0x61, 0x72, 0x70
        /*0062*/ 	.byte	0x73, 0x70, 0x65, 0x63, 0x69, 0x61, 0x6c, 0x69, 0x7a, 0x65, 0x64, 0x2e, 0x68, 0x70, 0x70, 0x00
	.type		__unnamed_1,@object
	.size		__unnamed_1,(.L_0 - __unnamed_1)
__unnamed_1:
        /*0072*/ 	.byte	0x76, 0x6f, 0x69, 0x64, 0x20, 0x63, 0x75, 0x74, 0x6c, 0x61, 0x73, 0x73, 0x3a, 0x3a, 0x67, 0x65
        /* <DEDUP_REMOVED lines=179> */
        /*0bb2*/ 	.byte	0x65, 0x3a, 0x3a, 0x69, 0x64, 0x65, 0x6e, 0x74, 0x69, 0x74, 0x79, 0x5d, 0x00
.L_0:


//--------------------- .nv.shared._ZN7cutlass13device_kernelINS_4gemm6kernel13GemmUniversalIN4cute5tupleIJiiiiEEENS1_10collective13CollectiveMmaINS1_34MainloopSm90TmaGmmaWarpSpecializedILi7ENS5_IJNS4_1CILi1EEESB_SB_EEENS1_35KernelTmaWarpSpecializedCooperativeEEENS5_IJNSA_ILi128EEESF_NSA_ILi64EEEEEENS_6half_tENS5_IJSB_llEEESI_SJ_NS4_8TiledMMAINS4_8MMA_AtomIJNS4_4SM904GMMA26MMA_64x128x16_F32F16F16_SSILNSN_5MajorE1ELSP_1ELNSN_7ScaleInE1ELSQ_1EEEEEENS4_6LayoutINS5_IJNSA_ILi2EEESB_SB_EEENS5_IJSB_NSA_ILi0EEESW_EEEEENS5_IJNS4_10UnderscoreESZ_SZ_EEEEENS4_13SM90_TMA_LOADENS4_14ComposedLayoutINS4_7SwizzleILi3ELi4ELi3EEENS4_18smem_ptr_flag_bitsILi16EEENST_INS5_IJSG_NSA_ILi8EEEEEENS5_IJSB_SG_EEEEEEEvNS4_8identityES12_S1C_vS1D_EENS_8epilogue10collective6detail29Sm90TmaWarpSpecializedAdapterINS1G_15DefaultEpilogueISI_NS5_IJlSB_lEEES1K_NS1F_6thread17LinearCombinationISI_Li1EffLNS1L_9ScaleType4KindE0ELNS_15FloatRoundStyleE2ESI_EENS1_15EpilogueDefaultEEEEEvvEEEEvNT_6ParamsE --------------------------
	.section	.nv.shared._ZN7cutlass13device_kernelINS_4gemm6kernel13GemmUniversalIN4cute5tupleIJiiiiEEENS1_10collective13CollectiveMmaINS1_34MainloopSm90TmaGmmaWarpSpecializedILi7ENS5_IJNS4_1CILi1EEESB_SB_EEENS1_35KernelTmaWarpSpecializedCooperativeEEENS5_IJNSA_ILi128EEESF_NSA_ILi64EEEEEENS_6half_tENS5_IJSB_llEEESI_SJ_NS4_8TiledMMAINS4_8MMA_AtomIJNS4_4SM904GMMA26MMA_64x128x16_F32F16F16_SSILNSN_5MajorE1ELSP_1ELNSN_7ScaleInE1ELSQ_1EEEEEENS4_6LayoutINS5_IJNSA_ILi2EEESB_SB_EEENS5_IJSB_NSA_ILi0EEESW_EEEEENS5_IJNS4_10UnderscoreESZ_SZ_EEEEENS4_13SM90_TMA_LOADENS4_14ComposedLayoutINS4_7SwizzleILi3ELi4ELi3EEENS4_18smem_ptr_flag_bitsILi16EEENST_INS5_IJSG_NSA_ILi8EEEEEENS5_IJSB_SG_EEEEEEEvNS4_8identityES12_S1C_vS1D_EENS_8epilogue10collective6detail29Sm90TmaWarpSpecializedAdapterINS1G_15DefaultEpilogueISI_NS5_IJlSB_lEEES1K_NS1F_6thread17LinearCombinationISI_Li1EffLNS1L_9ScaleType4KindE0ELNS_15FloatRoundStyleE2ESI_EENS1_15EpilogueDefaultEEEEEvvEEEEvNT_6ParamsE,"aw",@nobits
	.sectionflags	@""
	.align	16
	.zero		1024


//--------------------- .nv.shared.reserved.0     --------------------------
	.section	.nv.shared.reserved.0,"aw",@nobits
	.weak		__nv_reservedSMEM_offset_0_alias
	.size		__nv_reservedSMEM_offset_0_alias, 0, 0
	.other		__nv_reservedSMEM_offset_0_alias,@"STO_CUDA_RESERVED_SHARED STV_DEFAULT"
__nv_reservedSMEM_offset_0_alias:
	.zero		0


//--------------------- .nv.global                --------------------------
	.section	.nv.global,"aw",@nobits
.nv.global:
	.type		_ZN40_INTERNAL_102fb2c4_4_k_cu_69286623_222834cute1_E,@object
	.size		_ZN40_INTERNAL_102fb2c4_4_k_cu_69286623_222834cute1_E,(_ZN40_INTERNAL_102fb2c4_4_k_cu_69286623_222834cuda3std3__45__cpo6cbeginE - _ZN40_INTERNAL_102fb2c4_4_k_cu_69286623_222834cute1_E)
_ZN40_INTERNAL_102fb2c4_4_k_cu_69286623_222834cute1_E:
	.zero		1
	.type		_ZN40_INTERNAL_102fb2c4_4_k_cu_69286623_222834cuda3std3__45__cpo6cbeginE,@object
	.size		_ZN40_INTERNAL_102fb2c4_4_k_cu_69286623_222834cuda3std3__45__cpo6cbeginE,(_ZN40_INTERNAL_102fb2c4_4_k_cu_69286623_222834cuda3std3__48in_placeE - _ZN40_INTERNAL_102fb2c4_4_k_cu_69286623_222834cuda3std3__45__cpo6cbeginE)
_ZN40_INTERNAL_102fb2c4_4_k_cu_69286623_222834cuda3std3__45__cpo6cbeginE:
	.zero		1
	.type		_ZN40_INTERNAL_102fb2c4_4_k_cu_69286623_222834cuda3std3__48in_placeE,@object
	.size		_ZN40_INTERNAL_102fb2c4_4_k_cu_69286623_222834cuda3std3__48in_placeE,(_ZN40_INTERNAL_102fb2c4_4_k_cu_69286623_222834cuda3std6ranges3__45__cpo9iter_moveE - _ZN40_INTERNAL_102fb2c4_4_k_cu_69286623_222834cuda3std3__48in_placeE)
_ZN40_INTERNAL_102fb2c4_4_k_cu_69286623_222834cuda3std3__48in_placeE:
	.zero		1
	.type		_ZN40_INTERNAL_102fb2c4_4_k_cu_69286623_222834cuda3std6ranges3__45__cpo9iter_moveE,@object
	.size		_ZN40_INTERNAL_102fb2c4_4_k_cu_69286623_222834cuda3std6ranges3__45__cpo9iter_moveE,(_ZN40_INTERNAL_102fb2c4_4_k_cu_69286623_222834cuda3std3__45__cpo5beginE - _ZN40_INTERNAL_102fb2c4_4_k_cu_69286623_222834cuda3std6ranges3__45__cpo9iter_moveE)
_ZN40_INTERNAL_102fb2c4_4_k_cu_69286623_222834cuda3std6ranges3__45__cpo9iter_moveE:
	.zero		1
	.type		_ZN40_INTERNAL_102fb2c4_4_k_cu_69286623_222834cuda3std3__45__cpo5beginE,@object
	.size		_ZN40_INTERNAL_102fb2c4_4_k_cu_69286623_222834cuda3std3__45__cpo5beginE,(_ZN40_INTERNAL_102fb2c4_4_k_cu_69286623_222834cuda3std3__442_GLOBAL__N__102fb2c4_4_k_cu_69286623_222836ignoreE - _ZN40_INTERNAL_102fb2c4_4_k_cu_69286623_222834cuda3std3__45__cpo5beginE)
_ZN40_INTERNAL_102fb2c4_4_k_cu_69286623_222834cuda3std3__45__cpo5beginE:
	.zero		1
	.type		_ZN40_INTERNAL_102fb2c4_4_k_cu_69286623_222834cuda3std3__442_GLOBAL__N__102fb2c4_4_k_cu_69286623_222836ignoreE,@object
	.size		_ZN40_INTERNAL_102fb2c4_4_k_cu_69286623_222834cuda3std3__442_GLOBAL__N__102fb2c4_4_k_cu_69286623_222836ignoreE,(_ZN40_INTERNAL_102fb2c4_4_k_cu_69286623_222834cute7productE - _ZN40_INTERNAL_102fb2c4_4_k_cu_69286623_222834cuda3std3__442_GLOBAL__N__102fb2c4_4_k_cu_69286623_222836ignoreE)
_ZN40_INTERNAL_102fb2c4_4_k_cu_69286623_222834cuda3std3__442_GLOBAL__N__102fb2c4_4_k_cu_69286623_222836ignoreE:
	.zero		1
	.type		_ZN40_INTERNAL_102fb2c4_4_k_cu_69286623_222834cute7productE,@object
	.size		_ZN40_INTERNAL_102fb2c4_4_k_cu_69286623_222834cute7productE,(_ZN40_INTERNAL_102fb2c4_4_k_cu_69286623_222834cuda3std3__45__cpo3endE - _ZN40_INTERNAL_102fb2c4_4_k_cu_69286623_222834cute7productE)
_ZN40_INTERNAL_102fb2c4_4_k_cu_69286623_222834cute7productE:
	.zero		1
	.type		_ZN40_INTERNAL_102fb2c4_4_k_cu_69286623_222834cuda3std3__45__cpo3endE,@object
	.size		_ZN40_INTERNAL_102fb2c4_4_k_cu_69286623_222834cuda3std3__45__cpo3endE,(_ZN40_INTERNAL_102fb2c4_4_k_cu_69286623_222834cuda3std3__419piecewise_constructE - _ZN40_INTERNAL_102fb2c4_4_k_cu_69286623_222834cuda3std3__45__cpo3endE)
_ZN40_INTERNAL_102fb2c4_4_k_cu_69286623_222834cuda3std3__45__cpo3endE:
	.zero		1
	.type		_ZN40_INTERNAL_102fb2c4_4_k_cu_69286623_222834cuda3std3__419piecewise_constructE,@object
	.size		_ZN40_INTERNAL_102fb2c4_4_k_cu_69286623_222834cuda3std3__419piecewise_constructE,(_ZN40_INTERNAL_102fb2c4_4_k_cu_69286623_222834cuda3std3__45__cpo4cendE - _ZN40_INTERNAL_102fb2c4_4_k_cu_69286623_222834cuda3std3__419piecewise_constructE)
_ZN40_INTERNAL_102fb2c4_4_k_cu_69286623_222834cuda3std3__419piecewise_constructE:
	.zero		1
	.type		_ZN40_INTERNAL_102fb2c4_4_k_cu_69286623_222834cuda3std3__45__cpo4cendE,@object
	.size		_ZN40_INTERNAL_102fb2c4_4_k_cu_69286623_222834cuda3std3__45__cpo4cendE,(_ZN40_INTERNAL_102fb2c4_4_k_cu_69286623_222834cuda3std6ranges3__45__cpo4swapE - _ZN40_INTERNAL_102fb2c4_4_k_cu_69286623_222834cuda3std3__45__cpo4cendE)
_ZN40_INTERNAL_102fb2c4_4_k_cu_69286623_222834cuda3std3__45__cpo4cendE:
	.zero		1
	.type		_ZN40_INTERNAL_102fb2c4_4_k_cu_69286623_222834cuda3std6ranges3__45__cpo4swapE,@object
	.size		_ZN40_INTERNAL_102fb2c4_4_k_cu_69286623_222834cuda3std6ranges3__45__cpo4swapE,(.L_8 - _ZN40_INTERNAL_102fb2c4_4_k_cu_69286623_222834cuda3std6ranges3__45__cpo4swapE)
_ZN40_INTERNAL_102fb2c4_4_k_cu_69286623_222834cuda3std6ranges3__45__cpo4swapE:
	.zero		1
.L_8:


//--------------------- .nv.constant0._ZN7cutlass13device_kernelINS_4gemm6kernel13GemmUniversalIN4cute5tupleIJiiiiEEENS1_10collective13CollectiveMmaINS1_34MainloopSm90TmaGmmaWarpSpecializedILi7ENS5_IJNS4_1CILi1EEESB_SB_EEENS1_35KernelTmaWarpSpecializedCooperativeEEENS5_IJNSA_ILi128EEESF_NSA_ILi64EEEEEENS_6half_tENS5_IJSB_llEEESI_SJ_NS4_8TiledMMAINS4_8MMA_AtomIJNS4_4SM904GMMA26MMA_64x128x16_F32F16F16_SSILNSN_5MajorE1ELSP_1ELNSN_7ScaleInE1ELSQ_1EEEEEENS4_6LayoutINS5_IJNSA_ILi2EEESB_SB_EEENS5_IJSB_NSA_ILi0EEESW_EEEEENS5_IJNS4_10UnderscoreESZ_SZ_EEEEENS4_13SM90_TMA_LOADENS4_14ComposedLayoutINS4_7SwizzleILi3ELi4ELi3EEENS4_18smem_ptr_flag_bitsILi16EEENST_INS5_IJSG_NSA_ILi8EEEEEENS5_IJSB_SG_EEEEEEEvNS4_8identityES12_S1C_vS1D_EENS_8epilogue10collective6detail29Sm90TmaWarpSpecializedAdapterINS1G_15DefaultEpilogueISI_NS5_IJlSB_lEEES1K_NS1F_6thread17LinearCombinationISI_Li1EffLNS1L_9ScaleType4KindE0ELNS_15FloatRoundStyleE2ESI_EENS1_15EpilogueDefaultEEEEEvvEEEEvNT_6ParamsE --------------------------
	.section	.nv.constant0._ZN7cutlass13device_kernelINS_4gemm6kernel13GemmUniversalIN4cute5tupleIJiiiiEEENS1_10collective13CollectiveMmaINS1_34MainloopSm90TmaGmmaWarpSpecializedILi7ENS5_IJNS4_1CILi1EEESB_SB_EEENS1_35KernelTmaWarpSpecializedCooperativeEEENS5_IJNSA_ILi128EEESF_NSA_ILi64EEEEEENS_6half_tENS5_IJSB_llEEESI_SJ_NS4_8TiledMMAINS4_8MMA_AtomIJNS4_4SM904GMMA26MMA_64x128x16_F32F16F16_SSILNSN_5MajorE1ELSP_1ELNSN_7ScaleInE1ELSQ_1EEEEEENS4_6LayoutINS5_IJNSA_ILi2EEESB_SB_EEENS5_IJSB_NSA_ILi0EEESW_EEEEENS5_IJNS4_10UnderscoreESZ_SZ_EEEEENS4_13SM90_TMA_LOADENS4_14ComposedLayoutINS4_7SwizzleILi3ELi4ELi3EEENS4_18smem_ptr_flag_bitsILi16EEENST_INS5_IJSG_NSA_ILi8EEEEEENS5_IJSB_SG_EEEEEEEvNS4_8identityES12_S1C_vS1D_EENS_8epilogue10collective6detail29Sm90TmaWarpSpecializedAdapterINS1G_15DefaultEpilogueISI_NS5_IJlSB_lEEES1K_NS1F_6thread17LinearCombinationISI_Li1EffLNS1L_9ScaleType4KindE0ELNS_15FloatRoundStyleE2ESI_EENS1_15EpilogueDefaultEEEEEvvEEEEvNT_6ParamsE,"a",@progbits
	.sectionflags	@""
	.align	4
.nv.constant0._ZN7cutlass13device_kernelINS_4gemm6kernel13GemmUniversalIN4cute5tupleIJiiiiEEENS1_10collective13CollectiveMmaINS1_34MainloopSm90TmaGmmaWarpSpecializedILi7ENS5_IJNS4_1CILi1EEESB_SB_EEENS1_35KernelTmaWarpSpecializedCooperativeEEENS5_IJNSA_ILi128EEESF_NSA_ILi64EEEEEENS_6half_tENS5_IJSB_llEEESI_SJ_NS4_8TiledMMAINS4_8MMA_AtomIJNS4_4SM904GMMA26MMA_64x128x16_F32F16F16_SSILNSN_5MajorE1ELSP_1ELNSN_7ScaleInE1ELSQ_1EEEEEENS4_6LayoutINS5_IJNSA_ILi2EEESB_SB_EEENS5_IJSB_NSA_ILi0EEESW_EEEEENS5_IJNS4_10UnderscoreESZ_SZ_EEEEENS4_13SM90_TMA_LOADENS4_14ComposedLayoutINS4_7SwizzleILi3ELi4ELi3EEENS4_18smem_ptr_flag_bitsILi16EEENST_INS5_IJSG_NSA_ILi8EEEEEENS5_IJSB_SG_EEEEEEEvNS4_8identityES12_S1C_vS1D_EENS_8epilogue10collective6detail29Sm90TmaWarpSpecializedAdapterINS1G_15DefaultEpilogueISI_NS5_IJlSB_lEEES1K_NS1F_6thread17LinearCombinationISI_Li1EffLNS1L_9ScaleType4KindE0ELNS_15FloatRoundStyleE2ESI_EENS1_15EpilogueDefaultEEEEEvvEEEEvNT_6ParamsE:
	.zero		1664


//--------------------- SYMBOLS --------------------------

	.type		.nv.reservedSmem.offset0,@object
	.size		.nv.reservedSmem.offset0,0x4
	.type		__assertfail,@function
